//
// Generated by NVIDIA NVVM Compiler
//
// Compiler Build ID: CL-36424714
// Cuda compilation tools, release 13.0, V13.0.88
// Based on NVVM 20.0.0
//

.version 9.0
.target sm_100
.address_size 64

	// .globl	_Z22x_create_matrix_on_gpuPdS_S_S_S_S_S_ddddiiidd

.visible .entry _Z22x_create_matrix_on_gpuPdS_S_S_S_S_S_ddddiiidd(
	.param .u64 .ptr .align 1 _Z22x_create_matrix_on_gpuPdS_S_S_S_S_S_ddddiiidd_param_0,
	.param .u64 .ptr .align 1 _Z22x_create_matrix_on_gpuPdS_S_S_S_S_S_ddddiiidd_param_1,
	.param .u64 .ptr .align 1 _Z22x_create_matrix_on_gpuPdS_S_S_S_S_S_ddddiiidd_param_2,
	.param .u64 .ptr .align 1 _Z22x_create_matrix_on_gpuPdS_S_S_S_S_S_ddddiiidd_param_3,
	.param .u64 .ptr .align 1 _Z22x_create_matrix_on_gpuPdS_S_S_S_S_S_ddddiiidd_param_4,
	.param .u64 .ptr .align 1 _Z22x_create_matrix_on_gpuPdS_S_S_S_S_S_ddddiiidd_param_5,
	.param .u64 .ptr .align 1 _Z22x_create_matrix_on_gpuPdS_S_S_S_S_S_ddddiiidd_param_6,
	.param .f64 _Z22x_create_matrix_on_gpuPdS_S_S_S_S_S_ddddiiidd_param_7,
	.param .f64 _Z22x_create_matrix_on_gpuPdS_S_S_S_S_S_ddddiiidd_param_8,
	.param .f64 _Z22x_create_matrix_on_gpuPdS_S_S_S_S_S_ddddiiidd_param_9,
	.param .f64 _Z22x_create_matrix_on_gpuPdS_S_S_S_S_S_ddddiiidd_param_10,
	.param .u32 _Z22x_create_matrix_on_gpuPdS_S_S_S_S_S_ddddiiidd_param_11,
	.param .u32 _Z22x_create_matrix_on_gpuPdS_S_S_S_S_S_ddddiiidd_param_12,
	.param .u32 _Z22x_create_matrix_on_gpuPdS_S_S_S_S_S_ddddiiidd_param_13,
	.param .f64 _Z22x_create_matrix_on_gpuPdS_S_S_S_S_S_ddddiiidd_param_14,
	.param .f64 _Z22x_create_matrix_on_gpuPdS_S_S_S_S_S_ddddiiidd_param_15
)
{
	.reg .pred 	%p<6>;
	.reg .b32 	%r<22>;
	.reg .b64 	%rd<32>;
	.reg .b64 	%fd<45>;

	ld.param.f64 	%fd4, [_Z22x_create_matrix_on_gpuPdS_S_S_S_S_S_ddddiiidd_param_7];
	ld.param.u32 	%r10, [_Z22x_create_matrix_on_gpuPdS_S_S_S_S_S_ddddiiidd_param_12];
	ld.param.u32 	%r11, [_Z22x_create_matrix_on_gpuPdS_S_S_S_S_S_ddddiiidd_param_13];
	mov.u32 	%r1, %ntid.x;
	mov.u32 	%r12, %ctaid.x;
	mov.u32 	%r13, %tid.x;
	mad.lo.s32 	%r21, %r1, %r12, %r13;
	setp.ge.s32 	%p1, %r21, %r11;
	@%p1 bra 	$L__BB0_6;
	ld.param.f64 	%fd44, [_Z22x_create_matrix_on_gpuPdS_S_S_S_S_S_ddddiiidd_param_15];
	ld.param.f64 	%fd43, [_Z22x_create_matrix_on_gpuPdS_S_S_S_S_S_ddddiiidd_param_14];
	ld.param.u32 	%r20, [_Z22x_create_matrix_on_gpuPdS_S_S_S_S_S_ddddiiidd_param_11];
	ld.param.u64 	%rd31, [_Z22x_create_matrix_on_gpuPdS_S_S_S_S_S_ddddiiidd_param_5];
	ld.param.u64 	%rd30, [_Z22x_create_matrix_on_gpuPdS_S_S_S_S_S_ddddiiidd_param_4];
	ld.param.u64 	%rd29, [_Z22x_create_matrix_on_gpuPdS_S_S_S_S_S_ddddiiidd_param_3];
	ld.param.u64 	%rd28, [_Z22x_create_matrix_on_gpuPdS_S_S_S_S_S_ddddiiidd_param_2];
	ld.param.u64 	%rd27, [_Z22x_create_matrix_on_gpuPdS_S_S_S_S_S_ddddiiidd_param_1];
	ld.param.u64 	%rd26, [_Z22x_create_matrix_on_gpuPdS_S_S_S_S_S_ddddiiidd_param_0];
	add.s32 	%r3, %r20, -1;
	neg.f64 	%fd9, %fd43;
	mul.f64 	%fd1, %fd44, %fd9;
	add.f64 	%fd10, %fd43, %fd43;
	fma.rn.f64 	%fd2, %fd10, %fd44, 0d3FF0000000000000;
	mov.u32 	%r14, %nctaid.x;
	mul.lo.s32 	%r4, %r14, %r1;
	cvta.to.global.u64 	%rd1, %rd31;
	cvta.to.global.u64 	%rd2, %rd30;
	cvta.to.global.u64 	%rd3, %rd26;
	cvta.to.global.u64 	%rd4, %rd27;
	cvta.to.global.u64 	%rd5, %rd28;
	cvta.to.global.u64 	%rd6, %rd29;
$L__BB0_2:
	ld.param.f64 	%fd42, [_Z22x_create_matrix_on_gpuPdS_S_S_S_S_S_ddddiiidd_param_10];
	ld.param.f64 	%fd41, [_Z22x_create_matrix_on_gpuPdS_S_S_S_S_S_ddddiiidd_param_8];
	div.s32 	%r15, %r21, %r10;
	mul.lo.s32 	%r16, %r15, %r10;
	sub.s32 	%r6, %r21, %r16;
	cvt.rn.f64.s32 	%fd11, %r15;
	add.f64 	%fd12, %fd11, 0d3FE0000000000000;
	fma.rn.f64 	%fd13, %fd4, %fd12, 0dBFF0000000000000;
	cvt.rn.f64.s32 	%fd14, %r6;
	add.f64 	%fd15, %fd14, 0d3FE0000000000000;
	fma.rn.f64 	%fd16, %fd41, %fd15, 0dBFF0000000000000;
	mul.f64 	%fd17, %fd16, 0d4010000000000000;
	fma.rn.f64 	%fd18, %fd42, %fd17, %fd13;
	add.f64 	%fd19, %fd18, 0d3FF0000000000000;
	div.rn.f64 	%fd20, %fd19, %fd4;
	cvt.rmi.f64.f64 	%fd21, %fd20;
	cvt.rzi.s32.f64 	%r17, %fd21;
	cvt.rn.f64.s32 	%fd22, %r17;
	add.f64 	%fd23, %fd22, 0d3FE0000000000000;
	fma.rn.f64 	%fd24, %fd4, %fd23, 0dBFF0000000000000;
	sub.f64 	%fd3, %fd18, %fd24;
	setp.lt.s32 	%p2, %r17, 1;
	setp.ge.s32 	%p3, %r17, %r3;
	mul.wide.s32 	%rd14, %r21, 8;
	add.s64 	%rd7, %rd1, %rd14;
	or.pred  	%p4, %p2, %p3;
	@%p4 bra 	$L__BB0_4;
	div.rn.f64 	%fd25, %fd3, %fd4;
	add.s32 	%r18, %r17, -1;
	mad.lo.s32 	%r19, %r18, %r10, %r6;
	mul.wide.s32 	%rd16, %r19, 8;
	add.s64 	%rd17, %rd2, %rd16;
	ld.global.f64 	%fd26, [%rd17];
	mul.f64 	%fd27, %fd26, 0d3FE0000000000000;
	add.f64 	%fd28, %fd25, 0dBFF0000000000000;
	mul.f64 	%fd29, %fd28, %fd27;
	mul.f64 	%fd30, %fd25, %fd29;
	mul.wide.s32 	%rd18, %r10, 8;
	add.s64 	%rd19, %rd17, %rd18;
	ld.global.f64 	%fd31, [%rd19];
	mul.f64 	%fd32, %fd28, %fd31;
	add.f64 	%fd33, %fd25, 0d3FF0000000000000;
	mul.f64 	%fd34, %fd33, %fd32;
	sub.f64 	%fd35, %fd30, %fd34;
	add.s64 	%rd20, %rd19, %rd18;
	ld.global.f64 	%fd36, [%rd20];
	mul.f64 	%fd37, %fd36, 0d3FE0000000000000;
	mul.f64 	%fd38, %fd33, %fd37;
	fma.rn.f64 	%fd39, %fd25, %fd38, %fd35;
	st.global.f64 	[%rd7], %fd39;
	bra.uni 	$L__BB0_5;
$L__BB0_4:
	mov.b64 	%rd15, 0;
	st.global.u64 	[%rd7], %rd15;
$L__BB0_5:
	mul.wide.s32 	%rd21, %r21, 8;
	add.s64 	%rd22, %rd3, %rd21;
	st.global.f64 	[%rd22], %fd1;
	add.s64 	%rd23, %rd4, %rd21;
	st.global.f64 	[%rd23], %fd2;
	add.s64 	%rd24, %rd5, %rd21;
	st.global.f64 	[%rd24], %fd1;
	ld.global.f64 	%fd40, [%rd7];
	add.s64 	%rd25, %rd6, %rd21;
	st.global.f64 	[%rd25], %fd40;
	add.s32 	%r21, %r21, %r4;
	setp.lt.s32 	%p5, %r21, %r11;
	@%p5 bra 	$L__BB0_2;
$L__BB0_6:
	ret;

}
	// .globl	_Z22y_create_matrix_on_gpuPdS_S_S_S_S_S_ddddiiidd
.visible .entry _Z22y_create_matrix_on_gpuPdS_S_S_S_S_S_ddddiiidd(
	.param .u64 .ptr .align 1 _Z22y_create_matrix_on_gpuPdS_S_S_S_S_S_ddddiiidd_param_0,
	.param .u64 .ptr .align 1 _Z22y_create_matrix_on_gpuPdS_S_S_S_S_S_ddddiiidd_param_1,
	.param .u64 .ptr .align 1 _Z22y_create_matrix_on_gpuPdS_S_S_S_S_S_ddddiiidd_param_2,
	.param .u64 .ptr .align 1 _Z22y_create_matrix_on_gpuPdS_S_S_S_S_S_ddddiiidd_param_3,
	.param .u64 .ptr .align 1 _Z22y_create_matrix_on_gpuPdS_S_S_S_S_S_ddddiiidd_param_4,
	.param .u64 .ptr .align 1 _Z22y_create_matrix_on_gpuPdS_S_S_S_S_S_ddddiiidd_param_5,
	.param .u64 .ptr .align 1 _Z22y_create_matrix_on_gpuPdS_S_S_S_S_S_ddddiiidd_param_6,
	.param .f64 _Z22y_create_matrix_on_gpuPdS_S_S_S_S_S_ddddiiidd_param_7,
	.param .f64 _Z22y_create_matrix_on_gpuPdS_S_S_S_S_S_ddddiiidd_param_8,
	.param .f64 _Z22y_create_matrix_on_gpuPdS_S_S_S_S_S_ddddiiidd_param_9,
	.param .f64 _Z22y_create_matrix_on_gpuPdS_S_S_S_S_S_ddddiiidd_param_10,
	.param .u32 _Z22y_create_matrix_on_gpuPdS_S_S_S_S_S_ddddiiidd_param_11,
	.param .u32 _Z22y_create_matrix_on_gpuPdS_S_S_S_S_S_ddddiiidd_param_12,
	.param .u32 _Z22y_create_matrix_on_gpuPdS_S_S_S_S_S_ddddiiidd_param_13,
	.param .f64 _Z22y_create_matrix_on_gpuPdS_S_S_S_S_S_ddddiiidd_param_14,
	.param .f64 _Z22y_create_matrix_on_gpuPdS_S_S_S_S_S_ddddiiidd_param_15
)
{
	.reg .pred 	%p<6>;
	.reg .b32 	%r<19>;
	.reg .b64 	%rd<29>;
	.reg .b64 	%fd<44>;

	ld.param.f64 	%fd5, [_Z22y_create_matrix_on_gpuPdS_S_S_S_S_S_ddddiiidd_param_8];
	ld.param.f64 	%fd6, [_Z22y_create_matrix_on_gpuPdS_S_S_S_S_S_ddddiiidd_param_10];
	ld.param.u32 	%r9, [_Z22y_create_matrix_on_gpuPdS_S_S_S_S_S_ddddiiidd_param_12];
	ld.param.u32 	%r10, [_Z22y_create_matrix_on_gpuPdS_S_S_S_S_S_ddddiiidd_param_13];
	mov.u32 	%r1, %ntid.x;
	mov.u32 	%r11, %ctaid.x;
	mov.u32 	%r12, %tid.x;
	mad.lo.s32 	%r18, %r1, %r11, %r12;
	setp.ge.s32 	%p1, %r18, %r10;
	@%p1 bra 	$L__BB1_6;
	ld.param.f64 	%fd43, [_Z22y_create_matrix_on_gpuPdS_S_S_S_S_S_ddddiiidd_param_15];
	ld.param.f64 	%fd42, [_Z22y_create_matrix_on_gpuPdS_S_S_S_S_S_ddddiiidd_param_14];
	ld.param.u64 	%rd28, [_Z22y_create_matrix_on_gpuPdS_S_S_S_S_S_ddddiiidd_param_5];
	ld.param.u64 	%rd27, [_Z22y_create_matrix_on_gpuPdS_S_S_S_S_S_ddddiiidd_param_4];
	ld.param.u64 	%rd26, [_Z22y_create_matrix_on_gpuPdS_S_S_S_S_S_ddddiiidd_param_3];
	ld.param.u64 	%rd25, [_Z22y_create_matrix_on_gpuPdS_S_S_S_S_S_ddddiiidd_param_2];
	ld.param.u64 	%rd24, [_Z22y_create_matrix_on_gpuPdS_S_S_S_S_S_ddddiiidd_param_1];
	ld.param.u64 	%rd23, [_Z22y_create_matrix_on_gpuPdS_S_S_S_S_S_ddddiiidd_param_0];
	add.s32 	%r3, %r9, -1;
	neg.f64 	%fd9, %fd42;
	mul.f64 	%fd1, %fd43, %fd9;
	add.f64 	%fd10, %fd42, %fd42;
	fma.rn.f64 	%fd2, %fd10, %fd43, 0d3FF0000000000000;
	mov.u32 	%r13, %nctaid.x;
	mul.lo.s32 	%r4, %r13, %r1;
	cvta.to.global.u64 	%rd1, %rd28;
	cvta.to.global.u64 	%rd2, %rd27;
	cvta.to.global.u64 	%rd3, %rd23;
	cvta.to.global.u64 	%rd4, %rd24;
	cvta.to.global.u64 	%rd5, %rd25;
	cvta.to.global.u64 	%rd6, %rd26;
$L__BB1_2:
	ld.param.f64 	%fd41, [_Z22y_create_matrix_on_gpuPdS_S_S_S_S_S_ddddiiidd_param_7];
	div.s32 	%r6, %r18, %r9;
	mul.lo.s32 	%r14, %r6, %r9;
	sub.s32 	%r15, %r18, %r14;
	cvt.rn.f64.s32 	%fd11, %r6;
	add.f64 	%fd12, %fd11, 0d3FE0000000000000;
	fma.rn.f64 	%fd13, %fd41, %fd12, 0dBFF0000000000000;
	cvt.rn.f64.s32 	%fd14, %r15;
	add.f64 	%fd15, %fd14, 0d3FE0000000000000;
	fma.rn.f64 	%fd16, %fd5, %fd15, 0dBFF0000000000000;
	mul.f64 	%fd17, %fd13, 0dC010000000000000;
	fma.rn.f64 	%fd18, %fd6, %fd17, %fd16;
	add.f64 	%fd19, %fd18, 0d3FF0000000000000;
	div.rn.f64 	%fd20, %fd19, %fd5;
	cvt.rmi.f64.f64 	%fd21, %fd20;
	cvt.rzi.s32.f64 	%r16, %fd21;
	cvt.rn.f64.s32 	%fd22, %r16;
	add.f64 	%fd23, %fd22, 0d3FE0000000000000;
	fma.rn.f64 	%fd24, %fd5, %fd23, 0dBFF0000000000000;
	sub.f64 	%fd3, %fd18, %fd24;
	setp.lt.s32 	%p2, %r16, 1;
	setp.ge.s32 	%p3, %r16, %r3;
	mul.wide.s32 	%rd14, %r18, 8;
	add.s64 	%rd7, %rd1, %rd14;
	or.pred  	%p4, %p2, %p3;
	@%p4 bra 	$L__BB1_4;
	div.rn.f64 	%fd25, %fd3, %fd5;
	mad.lo.s32 	%r17, %r6, %r9, %r16;
	mul.wide.s32 	%rd16, %r17, 8;
	add.s64 	%rd17, %rd2, %rd16;
	ld.global.f64 	%fd26, [%rd17+-8];
	mul.f64 	%fd27, %fd26, 0d3FE0000000000000;
	add.f64 	%fd28, %fd25, 0dBFF0000000000000;
	mul.f64 	%fd29, %fd28, %fd27;
	mul.f64 	%fd30, %fd25, %fd29;
	ld.global.f64 	%fd31, [%rd17];
	mul.f64 	%fd32, %fd28, %fd31;
	add.f64 	%fd33, %fd25, 0d3FF0000000000000;
	mul.f64 	%fd34, %fd33, %fd32;
	sub.f64 	%fd35, %fd30, %fd34;
	ld.global.f64 	%fd36, [%rd17+8];
	mul.f64 	%fd37, %fd36, 0d3FE0000000000000;
	mul.f64 	%fd38, %fd33, %fd37;
	fma.rn.f64 	%fd39, %fd25, %fd38, %fd35;
	st.global.f64 	[%rd7], %fd39;
	bra.uni 	$L__BB1_5;
$L__BB1_4:
	mov.b64 	%rd15, 0;
	st.global.u64 	[%rd7], %rd15;
$L__BB1_5:
	mul.wide.s32 	%rd18, %r18, 8;
	add.s64 	%rd19, %rd3, %rd18;
	st.global.f64 	[%rd19], %fd1;
	add.s64 	%rd20, %rd4, %rd18;
	st.global.f64 	[%rd20], %fd2;
	add.s64 	%rd21, %rd5, %rd18;
	st.global.f64 	[%rd21], %fd1;
	ld.global.f64 	%fd40, [%rd7];
	add.s64 	%rd22, %rd6, %rd18;
	st.global.f64 	[%rd22], %fd40;
	add.s32 	%r18, %r18, %r4;
	setp.lt.s32 	%p5, %r18, %r10;
	@%p5 bra 	$L__BB1_2;
$L__BB1_6:
	ret;

}
	// .globl	_Z15x_Thomas_on_gpuPdS_S_S_S_S_S_iii
.visible .entry _Z15x_Thomas_on_gpuPdS_S_S_S_S_S_iii(
	.param .u64 .ptr .align 1 _Z15x_Thomas_on_gpuPdS_S_S_S_S_S_iii_param_0,
	.param .u64 .ptr .align 1 _Z15x_Thomas_on_gpuPdS_S_S_S_S_S_iii_param_1,
	.param .u64 .ptr .align 1 _Z15x_Thomas_on_gpuPdS_S_S_S_S_S_iii_param_2,
	.param .u64 .ptr .align 1 _Z15x_Thomas_on_gpuPdS_S_S_S_S_S_iii_param_3,
	.param .u64 .ptr .align 1 _Z15x_Thomas_on_gpuPdS_S_S_S_S_S_iii_param_4,
	.param .u64 .ptr .align 1 _Z15x_Thomas_on_gpuPdS_S_S_S_S_S_iii_param_5,
	.param .u64 .ptr .align 1 _Z15x_Thomas_on_gpuPdS_S_S_S_S_S_iii_param_6,
	.param .u32 _Z15x_Thomas_on_gpuPdS_S_S_S_S_S_iii_param_7,
	.param .u32 _Z15x_Thomas_on_gpuPdS_S_S_S_S_S_iii_param_8,
	.param .u32 _Z15x_Thomas_on_gpuPdS_S_S_S_S_S_iii_param_9
)
{
	.reg .pred 	%p<17>;
	.reg .b32 	%r<125>;
	.reg .b64 	%rd<178>;
	.reg .b64 	%fd<177>;

	ld.param.u64 	%rd13, [_Z15x_Thomas_on_gpuPdS_S_S_S_S_S_iii_param_0];
	ld.param.u64 	%rd14, [_Z15x_Thomas_on_gpuPdS_S_S_S_S_S_iii_param_1];
	ld.param.u64 	%rd15, [_Z15x_Thomas_on_gpuPdS_S_S_S_S_S_iii_param_2];
	ld.param.u64 	%rd16, [_Z15x_Thomas_on_gpuPdS_S_S_S_S_S_iii_param_3];
	ld.param.u64 	%rd17, [_Z15x_Thomas_on_gpuPdS_S_S_S_S_S_iii_param_4];
	ld.param.u64 	%rd18, [_Z15x_Thomas_on_gpuPdS_S_S_S_S_S_iii_param_5];
	ld.param.u64 	%rd19, [_Z15x_Thomas_on_gpuPdS_S_S_S_S_S_iii_param_6];
	ld.param.u32 	%r42, [_Z15x_Thomas_on_gpuPdS_S_S_S_S_S_iii_param_9];
	cvta.to.global.u64 	%rd1, %rd13;
	cvta.to.global.u64 	%rd2, %rd17;
	cvta.to.global.u64 	%rd3, %rd19;
	cvta.to.global.u64 	%rd4, %rd16;
	cvta.to.global.u64 	%rd5, %rd18;
	cvta.to.global.u64 	%rd6, %rd14;
	cvta.to.global.u64 	%rd7, %rd15;
	mov.u32 	%r1, %ntid.x;
	mov.u32 	%r43, %ctaid.x;
	mov.u32 	%r44, %tid.x;
	mad.lo.s32 	%r111, %r1, %r43, %r44;
	setp.ge.s32 	%p1, %r111, %r42;
	@%p1 bra 	$L__BB2_25;
	ld.param.u32 	%r107, [_Z15x_Thomas_on_gpuPdS_S_S_S_S_S_iii_param_8];
	setp.gt.s32 	%p2, %r107, 1;
	add.s32 	%r3, %r107, -1;
	mul.lo.s32 	%r4, %r3, %r42;
	add.s32 	%r5, %r107, -2;
	mov.u32 	%r45, %nctaid.x;
	mul.lo.s32 	%r6, %r45, %r1;
	@%p2 bra 	$L__BB2_2;
	bra.uni 	$L__BB2_24;
$L__BB2_2:
	ld.param.u32 	%r108, [_Z15x_Thomas_on_gpuPdS_S_S_S_S_S_iii_param_8];
	add.s32 	%r47, %r108, 3;
	and.b32  	%r48, %r47, 3;
	add.s32 	%r7, %r48, -1;
	add.s32 	%r49, %r108, 7;
	and.b32  	%r50, %r49, 7;
	add.s32 	%r8, %r50, -1;
	and.b32  	%r9, %r47, 1;
	and.b32  	%r10, %r3, -8;
	and.b32  	%r11, %r49, 3;
	and.b32  	%r51, %r3, -4;
	neg.s32 	%r12, %r51;
$L__BB2_3:
	setp.lt.u32 	%p4, %r5, 3;
	mul.wide.s32 	%rd30, %r111, 8;
	add.s64 	%rd8, %rd7, %rd30;
	ld.global.f64 	%fd8, [%rd8];
	add.s64 	%rd9, %rd6, %rd30;
	ld.global.f64 	%fd9, [%rd9];
	div.rn.f64 	%fd10, %fd8, %fd9;
	add.s64 	%rd10, %rd5, %rd30;
	st.global.f64 	[%rd10], %fd10;
	add.s64 	%rd11, %rd4, %rd30;
	ld.global.f64 	%fd11, [%rd11];
	ld.global.f64 	%fd12, [%rd9];
	div.rn.f64 	%fd13, %fd11, %fd12;
	add.s64 	%rd12, %rd3, %rd30;
	st.global.f64 	[%rd12], %fd13;
	mov.b32 	%r123, 1;
	@%p4 bra 	$L__BB2_7;
	add.s32 	%r112, %r42, %r111;
	mov.b32 	%r113, 0;
	mov.u32 	%r114, %r42;
	mov.u32 	%r115, %r113;
	mov.u32 	%r116, %r12;
$L__BB2_5:
	.pragma "nounroll";
	mul.wide.s32 	%rd31, %r114, 8;
	add.s64 	%rd32, %rd9, %rd31;
	ld.global.f64 	%fd14, [%rd32];
	mul.wide.s32 	%rd33, %r113, 8;
	add.s64 	%rd34, %rd10, %rd33;
	ld.global.f64 	%fd15, [%rd34];
	mul.wide.s32 	%rd35, %r112, 8;
	add.s64 	%rd36, %rd1, %rd35;
	ld.global.f64 	%fd16, [%rd36];
	mul.f64 	%fd17, %fd15, %fd16;
	sub.f64 	%fd18, %fd14, %fd17;
	rcp.rn.f64 	%fd19, %fd18;
	add.s64 	%rd37, %rd8, %rd31;
	ld.global.f64 	%fd20, [%rd37];
	mul.f64 	%fd21, %fd20, %fd19;
	mul.wide.s32 	%rd38, %r42, 8;
	add.s64 	%rd39, %rd34, %rd38;
	st.global.f64 	[%rd39], %fd21;
	add.s64 	%rd40, %rd11, %rd31;
	ld.global.f64 	%fd22, [%rd40];
	add.s64 	%rd41, %rd12, %rd33;
	ld.global.f64 	%fd23, [%rd41];
	ld.global.f64 	%fd24, [%rd36];
	mul.f64 	%fd25, %fd23, %fd24;
	sub.f64 	%fd26, %fd22, %fd25;
	mul.f64 	%fd27, %fd19, %fd26;
	add.s64 	%rd42, %rd41, %rd38;
	st.global.f64 	[%rd42], %fd27;
	add.s64 	%rd43, %rd32, %rd38;
	ld.global.f64 	%fd28, [%rd43];
	ld.global.f64 	%fd29, [%rd39];
	add.s64 	%rd44, %rd36, %rd38;
	ld.global.f64 	%fd30, [%rd44];
	mul.f64 	%fd31, %fd29, %fd30;
	sub.f64 	%fd32, %fd28, %fd31;
	rcp.rn.f64 	%fd33, %fd32;
	add.s64 	%rd45, %rd37, %rd38;
	ld.global.f64 	%fd34, [%rd45];
	mul.f64 	%fd35, %fd34, %fd33;
	add.s64 	%rd46, %rd39, %rd38;
	st.global.f64 	[%rd46], %fd35;
	add.s64 	%rd47, %rd40, %rd38;
	ld.global.f64 	%fd36, [%rd47];
	ld.global.f64 	%fd37, [%rd42];
	ld.global.f64 	%fd38, [%rd44];
	mul.f64 	%fd39, %fd37, %fd38;
	sub.f64 	%fd40, %fd36, %fd39;
	mul.f64 	%fd41, %fd33, %fd40;
	add.s64 	%rd48, %rd42, %rd38;
	st.global.f64 	[%rd48], %fd41;
	add.s64 	%rd49, %rd43, %rd38;
	ld.global.f64 	%fd42, [%rd49];
	ld.global.f64 	%fd43, [%rd46];
	add.s64 	%rd50, %rd44, %rd38;
	ld.global.f64 	%fd44, [%rd50];
	mul.f64 	%fd45, %fd43, %fd44;
	sub.f64 	%fd46, %fd42, %fd45;
	rcp.rn.f64 	%fd47, %fd46;
	add.s64 	%rd51, %rd45, %rd38;
	ld.global.f64 	%fd48, [%rd51];
	mul.f64 	%fd49, %fd48, %fd47;
	add.s64 	%rd52, %rd46, %rd38;
	st.global.f64 	[%rd52], %fd49;
	add.s64 	%rd53, %rd47, %rd38;
	ld.global.f64 	%fd50, [%rd53];
	ld.global.f64 	%fd51, [%rd48];
	ld.global.f64 	%fd52, [%rd50];
	mul.f64 	%fd53, %fd51, %fd52;
	sub.f64 	%fd54, %fd50, %fd53;
	mul.f64 	%fd55, %fd47, %fd54;
	add.s64 	%rd54, %rd48, %rd38;
	st.global.f64 	[%rd54], %fd55;
	add.s64 	%rd55, %rd49, %rd38;
	ld.global.f64 	%fd56, [%rd55];
	ld.global.f64 	%fd57, [%rd52];
	add.s64 	%rd56, %rd50, %rd38;
	ld.global.f64 	%fd58, [%rd56];
	mul.f64 	%fd59, %fd57, %fd58;
	sub.f64 	%fd60, %fd56, %fd59;
	rcp.rn.f64 	%fd61, %fd60;
	add.s64 	%rd57, %rd51, %rd38;
	ld.global.f64 	%fd62, [%rd57];
	mul.f64 	%fd63, %fd62, %fd61;
	add.s64 	%rd58, %rd52, %rd38;
	st.global.f64 	[%rd58], %fd63;
	add.s64 	%rd59, %rd53, %rd38;
	ld.global.f64 	%fd64, [%rd59];
	ld.global.f64 	%fd65, [%rd54];
	ld.global.f64 	%fd66, [%rd56];
	mul.f64 	%fd67, %fd65, %fd66;
	sub.f64 	%fd68, %fd64, %fd67;
	mul.f64 	%fd69, %fd61, %fd68;
	add.s64 	%rd60, %rd54, %rd38;
	st.global.f64 	[%rd60], %fd69;
	add.s32 	%r116, %r116, 4;
	add.s32 	%r115, %r115, 4;
	shl.b32 	%r54, %r42, 2;
	add.s32 	%r114, %r114, %r54;
	add.s32 	%r113, %r113, %r54;
	add.s32 	%r112, %r112, %r54;
	setp.eq.s32 	%p5, %r116, 0;
	@%p5 bra 	$L__BB2_6;
	bra.uni 	$L__BB2_5;
$L__BB2_6:
	add.s32 	%r123, %r115, 1;
$L__BB2_7:
	ld.param.u32 	%r109, [_Z15x_Thomas_on_gpuPdS_S_S_S_S_S_iii_param_8];
	add.s32 	%r55, %r109, -1;
	and.b32  	%r56, %r55, 3;
	setp.eq.s32 	%p6, %r56, 0;
	@%p6 bra 	$L__BB2_12;
	setp.eq.s32 	%p7, %r7, 0;
	@%p7 bra 	$L__BB2_10;
	mul.lo.s32 	%r57, %r123, %r42;
	add.s32 	%r58, %r57, %r111;
	mul.wide.s32 	%rd61, %r57, 8;
	add.s64 	%rd62, %rd9, %rd61;
	ld.global.f64 	%fd70, [%rd62];
	sub.s32 	%r59, %r57, %r42;
	mul.wide.s32 	%rd63, %r59, 8;
	add.s64 	%rd64, %rd10, %rd63;
	ld.global.f64 	%fd71, [%rd64];
	mul.wide.s32 	%rd65, %r58, 8;
	add.s64 	%rd66, %rd1, %rd65;
	ld.global.f64 	%fd72, [%rd66];
	mul.f64 	%fd73, %fd71, %fd72;
	sub.f64 	%fd74, %fd70, %fd73;
	rcp.rn.f64 	%fd75, %fd74;
	add.s64 	%rd67, %rd8, %rd61;
	ld.global.f64 	%fd76, [%rd67];
	mul.f64 	%fd77, %fd76, %fd75;
	mul.wide.s32 	%rd68, %r42, 8;
	add.s64 	%rd69, %rd64, %rd68;
	st.global.f64 	[%rd69], %fd77;
	add.s64 	%rd70, %rd11, %rd61;
	ld.global.f64 	%fd78, [%rd70];
	add.s64 	%rd71, %rd12, %rd63;
	ld.global.f64 	%fd79, [%rd71];
	ld.global.f64 	%fd80, [%rd66];
	mul.f64 	%fd81, %fd79, %fd80;
	sub.f64 	%fd82, %fd78, %fd81;
	mul.f64 	%fd83, %fd75, %fd82;
	add.s64 	%rd72, %rd71, %rd68;
	st.global.f64 	[%rd72], %fd83;
	add.s64 	%rd73, %rd62, %rd68;
	ld.global.f64 	%fd84, [%rd73];
	ld.global.f64 	%fd85, [%rd69];
	add.s64 	%rd74, %rd66, %rd68;
	ld.global.f64 	%fd86, [%rd74];
	mul.f64 	%fd87, %fd85, %fd86;
	sub.f64 	%fd88, %fd84, %fd87;
	rcp.rn.f64 	%fd89, %fd88;
	add.s64 	%rd75, %rd67, %rd68;
	ld.global.f64 	%fd90, [%rd75];
	mul.f64 	%fd91, %fd90, %fd89;
	add.s64 	%rd76, %rd69, %rd68;
	st.global.f64 	[%rd76], %fd91;
	add.s64 	%rd77, %rd70, %rd68;
	ld.global.f64 	%fd92, [%rd77];
	ld.global.f64 	%fd93, [%rd72];
	ld.global.f64 	%fd94, [%rd74];
	mul.f64 	%fd95, %fd93, %fd94;
	sub.f64 	%fd96, %fd92, %fd95;
	mul.f64 	%fd97, %fd89, %fd96;
	add.s64 	%rd78, %rd72, %rd68;
	st.global.f64 	[%rd78], %fd97;
	add.s32 	%r123, %r123, 2;
$L__BB2_10:
	setp.eq.s32 	%p8, %r9, 0;
	@%p8 bra 	$L__BB2_12;
	mul.lo.s32 	%r60, %r123, %r42;
	add.s32 	%r61, %r60, %r111;
	mul.wide.s32 	%rd79, %r60, 8;
	add.s64 	%rd80, %rd9, %rd79;
	ld.global.f64 	%fd98, [%rd80];
	sub.s32 	%r62, %r60, %r42;
	mul.wide.s32 	%rd81, %r62, 8;
	add.s64 	%rd82, %rd10, %rd81;
	ld.global.f64 	%fd99, [%rd82];
	mul.wide.s32 	%rd83, %r61, 8;
	add.s64 	%rd84, %rd1, %rd83;
	ld.global.f64 	%fd100, [%rd84];
	mul.f64 	%fd101, %fd99, %fd100;
	sub.f64 	%fd102, %fd98, %fd101;
	rcp.rn.f64 	%fd103, %fd102;
	add.s64 	%rd85, %rd8, %rd79;
	ld.global.f64 	%fd104, [%rd85];
	mul.f64 	%fd105, %fd104, %fd103;
	mul.wide.s32 	%rd86, %r42, 8;
	add.s64 	%rd87, %rd82, %rd86;
	st.global.f64 	[%rd87], %fd105;
	add.s64 	%rd88, %rd11, %rd79;
	ld.global.f64 	%fd106, [%rd88];
	add.s64 	%rd89, %rd12, %rd81;
	ld.global.f64 	%fd107, [%rd89];
	ld.global.f64 	%fd108, [%rd84];
	mul.f64 	%fd109, %fd107, %fd108;
	sub.f64 	%fd110, %fd106, %fd109;
	mul.f64 	%fd111, %fd103, %fd110;
	add.s64 	%rd90, %rd89, %rd86;
	st.global.f64 	[%rd90], %fd111;
$L__BB2_12:
	setp.lt.u32 	%p9, %r5, 7;
	add.s32 	%r63, %r111, %r4;
	mul.wide.s32 	%rd91, %r4, 8;
	add.s64 	%rd92, %rd12, %rd91;
	ld.global.f64 	%fd112, [%rd92];
	mul.wide.s32 	%rd93, %r63, 8;
	add.s64 	%rd94, %rd2, %rd93;
	st.global.f64 	[%rd94], %fd112;
	mov.u32 	%r119, %r5;
	@%p9 bra 	$L__BB2_15;
	mov.b32 	%r118, 0;
	mov.u32 	%r119, %r5;
$L__BB2_14:
	.pragma "nounroll";
	mul.lo.s32 	%r65, %r119, %r42;
	add.s32 	%r66, %r65, %r111;
	mul.wide.s32 	%rd95, %r65, 8;
	add.s64 	%rd96, %rd12, %rd95;
	ld.global.f64 	%fd113, [%rd96];
	add.s64 	%rd97, %rd10, %rd95;
	ld.global.f64 	%fd114, [%rd97];
	add.s32 	%r67, %r65, %r42;
	add.s32 	%r68, %r66, %r42;
	mul.wide.s32 	%rd98, %r68, 8;
	add.s64 	%rd99, %rd2, %rd98;
	ld.global.f64 	%fd115, [%rd99];
	mul.f64 	%fd116, %fd114, %fd115;
	sub.f64 	%fd117, %fd113, %fd116;
	mul.wide.s32 	%rd100, %r66, 8;
	add.s64 	%rd101, %rd2, %rd100;
	st.global.f64 	[%rd101], %fd117;
	shl.b32 	%r69, %r42, 1;
	sub.s32 	%r70, %r67, %r69;
	add.s32 	%r71, %r70, %r111;
	mul.wide.s32 	%rd102, %r70, 8;
	add.s64 	%rd103, %rd12, %rd102;
	ld.global.f64 	%fd118, [%rd103];
	add.s64 	%rd104, %rd10, %rd102;
	ld.global.f64 	%fd119, [%rd104];
	mul.f64 	%fd120, %fd119, %fd117;
	sub.f64 	%fd121, %fd118, %fd120;
	mul.wide.s32 	%rd105, %r71, 8;
	add.s64 	%rd106, %rd2, %rd105;
	st.global.f64 	[%rd106], %fd121;
	sub.s32 	%r72, %r70, %r42;
	add.s32 	%r73, %r72, %r111;
	mul.wide.s32 	%rd107, %r72, 8;
	add.s64 	%rd108, %rd12, %rd107;
	ld.global.f64 	%fd122, [%rd108];
	add.s64 	%rd109, %rd10, %rd107;
	ld.global.f64 	%fd123, [%rd109];
	mul.f64 	%fd124, %fd123, %fd121;
	sub.f64 	%fd125, %fd122, %fd124;
	mul.wide.s32 	%rd110, %r73, 8;
	add.s64 	%rd111, %rd2, %rd110;
	st.global.f64 	[%rd111], %fd125;
	sub.s32 	%r74, %r72, %r42;
	add.s32 	%r75, %r74, %r111;
	mul.wide.s32 	%rd112, %r74, 8;
	add.s64 	%rd113, %rd12, %rd112;
	ld.global.f64 	%fd126, [%rd113];
	add.s64 	%rd114, %rd10, %rd112;
	ld.global.f64 	%fd127, [%rd114];
	mul.f64 	%fd128, %fd127, %fd125;
	sub.f64 	%fd129, %fd126, %fd128;
	mul.wide.s32 	%rd115, %r75, 8;
	add.s64 	%rd116, %rd2, %rd115;
	st.global.f64 	[%rd116], %fd129;
	sub.s32 	%r76, %r74, %r42;
	add.s32 	%r77, %r76, %r111;
	mul.wide.s32 	%rd117, %r76, 8;
	add.s64 	%rd118, %rd12, %rd117;
	ld.global.f64 	%fd130, [%rd118];
	add.s64 	%rd119, %rd10, %rd117;
	ld.global.f64 	%fd131, [%rd119];
	mul.f64 	%fd132, %fd131, %fd129;
	sub.f64 	%fd133, %fd130, %fd132;
	mul.wide.s32 	%rd120, %r77, 8;
	add.s64 	%rd121, %rd2, %rd120;
	st.global.f64 	[%rd121], %fd133;
	sub.s32 	%r78, %r76, %r42;
	add.s32 	%r79, %r78, %r111;
	mul.wide.s32 	%rd122, %r78, 8;
	add.s64 	%rd123, %rd12, %rd122;
	ld.global.f64 	%fd134, [%rd123];
	add.s64 	%rd124, %rd10, %rd122;
	ld.global.f64 	%fd135, [%rd124];
	mul.f64 	%fd136, %fd135, %fd133;
	sub.f64 	%fd137, %fd134, %fd136;
	mul.wide.s32 	%rd125, %r79, 8;
	add.s64 	%rd126, %rd2, %rd125;
	st.global.f64 	[%rd126], %fd137;
	sub.s32 	%r80, %r78, %r42;
	add.s32 	%r81, %r80, %r111;
	mul.wide.s32 	%rd127, %r80, 8;
	add.s64 	%rd128, %rd12, %rd127;
	ld.global.f64 	%fd138, [%rd128];
	add.s64 	%rd129, %rd10, %rd127;
	ld.global.f64 	%fd139, [%rd129];
	mul.f64 	%fd140, %fd139, %fd137;
	sub.f64 	%fd141, %fd138, %fd140;
	mul.wide.s32 	%rd130, %r81, 8;
	add.s64 	%rd131, %rd2, %rd130;
	st.global.f64 	[%rd131], %fd141;
	sub.s32 	%r82, %r80, %r42;
	add.s32 	%r83, %r82, %r111;
	mul.wide.s32 	%rd132, %r82, 8;
	add.s64 	%rd133, %rd12, %rd132;
	ld.global.f64 	%fd142, [%rd133];
	add.s64 	%rd134, %rd10, %rd132;
	ld.global.f64 	%fd143, [%rd134];
	mul.f64 	%fd144, %fd143, %fd141;
	sub.f64 	%fd145, %fd142, %fd144;
	mul.wide.s32 	%rd135, %r83, 8;
	add.s64 	%rd136, %rd2, %rd135;
	st.global.f64 	[%rd136], %fd145;
	add.s32 	%r119, %r119, -8;
	add.s32 	%r118, %r118, 8;
	setp.ne.s32 	%p10, %r118, %r10;
	@%p10 bra 	$L__BB2_14;
$L__BB2_15:
	ld.param.u32 	%r110, [_Z15x_Thomas_on_gpuPdS_S_S_S_S_S_iii_param_8];
	add.s32 	%r84, %r110, -1;
	and.b32  	%r85, %r84, 7;
	setp.eq.s32 	%p11, %r85, 0;
	@%p11 bra 	$L__BB2_23;
	setp.lt.u32 	%p12, %r8, 3;
	@%p12 bra 	$L__BB2_18;
	mul.lo.s32 	%r86, %r119, %r42;
	add.s32 	%r87, %r86, %r111;
	mul.wide.s32 	%rd137, %r86, 8;
	add.s64 	%rd138, %rd12, %rd137;
	ld.global.f64 	%fd146, [%rd138];
	add.s64 	%rd139, %rd10, %rd137;
	ld.global.f64 	%fd147, [%rd139];
	add.s32 	%r88, %r86, %r42;
	add.s32 	%r89, %r87, %r42;
	mul.wide.s32 	%rd140, %r89, 8;
	add.s64 	%rd141, %rd2, %rd140;
	ld.global.f64 	%fd148, [%rd141];
	mul.f64 	%fd149, %fd147, %fd148;
	sub.f64 	%fd150, %fd146, %fd149;
	mul.wide.s32 	%rd142, %r87, 8;
	add.s64 	%rd143, %rd2, %rd142;
	st.global.f64 	[%rd143], %fd150;
	shl.b32 	%r90, %r42, 1;
	sub.s32 	%r91, %r88, %r90;
	add.s32 	%r92, %r91, %r111;
	mul.wide.s32 	%rd144, %r91, 8;
	add.s64 	%rd145, %rd12, %rd144;
	ld.global.f64 	%fd151, [%rd145];
	add.s64 	%rd146, %rd10, %rd144;
	ld.global.f64 	%fd152, [%rd146];
	mul.f64 	%fd153, %fd152, %fd150;
	sub.f64 	%fd154, %fd151, %fd153;
	mul.wide.s32 	%rd147, %r92, 8;
	add.s64 	%rd148, %rd2, %rd147;
	st.global.f64 	[%rd148], %fd154;
	sub.s32 	%r93, %r91, %r42;
	add.s32 	%r94, %r93, %r111;
	mul.wide.s32 	%rd149, %r93, 8;
	add.s64 	%rd150, %rd12, %rd149;
	ld.global.f64 	%fd155, [%rd150];
	add.s64 	%rd151, %rd10, %rd149;
	ld.global.f64 	%fd156, [%rd151];
	mul.f64 	%fd157, %fd156, %fd154;
	sub.f64 	%fd158, %fd155, %fd157;
	mul.wide.s32 	%rd152, %r94, 8;
	add.s64 	%rd153, %rd2, %rd152;
	st.global.f64 	[%rd153], %fd158;
	sub.s32 	%r95, %r93, %r42;
	add.s32 	%r96, %r95, %r111;
	mul.wide.s32 	%rd154, %r95, 8;
	add.s64 	%rd155, %rd12, %rd154;
	ld.global.f64 	%fd159, [%rd155];
	add.s64 	%rd156, %rd10, %rd154;
	ld.global.f64 	%fd160, [%rd156];
	mul.f64 	%fd161, %fd160, %fd158;
	sub.f64 	%fd162, %fd159, %fd161;
	mul.wide.s32 	%rd157, %r96, 8;
	add.s64 	%rd158, %rd2, %rd157;
	st.global.f64 	[%rd158], %fd162;
	add.s32 	%r119, %r119, -4;
$L__BB2_18:
	setp.eq.s32 	%p13, %r11, 0;
	@%p13 bra 	$L__BB2_23;
	setp.eq.s32 	%p14, %r7, 0;
	@%p14 bra 	$L__BB2_21;
	mul.lo.s32 	%r97, %r119, %r42;
	add.s32 	%r98, %r97, %r111;
	mul.wide.s32 	%rd159, %r97, 8;
	add.s64 	%rd160, %rd12, %rd159;
	ld.global.f64 	%fd163, [%rd160];
	add.s64 	%rd161, %rd10, %rd159;
	ld.global.f64 	%fd164, [%rd161];
	add.s32 	%r99, %r97, %r42;
	add.s32 	%r100, %r98, %r42;
	mul.wide.s32 	%rd162, %r100, 8;
	add.s64 	%rd163, %rd2, %rd162;
	ld.global.f64 	%fd165, [%rd163];
	mul.f64 	%fd166, %fd164, %fd165;
	sub.f64 	%fd167, %fd163, %fd166;
	mul.wide.s32 	%rd164, %r98, 8;
	add.s64 	%rd165, %rd2, %rd164;
	st.global.f64 	[%rd165], %fd167;
	shl.b32 	%r101, %r42, 1;
	sub.s32 	%r102, %r99, %r101;
	add.s32 	%r103, %r102, %r111;
	mul.wide.s32 	%rd166, %r102, 8;
	add.s64 	%rd167, %rd12, %rd166;
	ld.global.f64 	%fd168, [%rd167];
	add.s64 	%rd168, %rd10, %rd166;
	ld.global.f64 	%fd169, [%rd168];
	mul.f64 	%fd170, %fd169, %fd167;
	sub.f64 	%fd171, %fd168, %fd170;
	mul.wide.s32 	%rd169, %r103, 8;
	add.s64 	%rd170, %rd2, %rd169;
	st.global.f64 	[%rd170], %fd171;
	add.s32 	%r119, %r119, -2;
$L__BB2_21:
	setp.eq.s32 	%p15, %r9, 0;
	@%p15 bra 	$L__BB2_23;
	mul.lo.s32 	%r104, %r119, %r42;
	add.s32 	%r105, %r104, %r111;
	mul.wide.s32 	%rd171, %r104, 8;
	add.s64 	%rd172, %rd12, %rd171;
	ld.global.f64 	%fd172, [%rd172];
	add.s64 	%rd173, %rd10, %rd171;
	ld.global.f64 	%fd173, [%rd173];
	add.s32 	%r106, %r105, %r42;
	mul.wide.s32 	%rd174, %r106, 8;
	add.s64 	%rd175, %rd2, %rd174;
	ld.global.f64 	%fd174, [%rd175];
	mul.f64 	%fd175, %fd173, %fd174;
	sub.f64 	%fd176, %fd172, %fd175;
	mul.wide.s32 	%rd176, %r105, 8;
	add.s64 	%rd177, %rd2, %rd176;
	st.global.f64 	[%rd177], %fd176;
$L__BB2_23:
	add.s32 	%r111, %r111, %r6;
	setp.lt.s32 	%p16, %r111, %r42;
	@%p16 bra 	$L__BB2_3;
	bra.uni 	$L__BB2_25;
$L__BB2_24:
	mul.wide.s32 	%rd20, %r111, 8;
	add.s64 	%rd21, %rd7, %rd20;
	ld.global.f64 	%fd1, [%rd21];
	add.s64 	%rd22, %rd6, %rd20;
	ld.global.f64 	%fd2, [%rd22];
	div.rn.f64 	%fd3, %fd1, %fd2;
	add.s64 	%rd23, %rd5, %rd20;
	st.global.f64 	[%rd23], %fd3;
	add.s64 	%rd24, %rd4, %rd20;
	ld.global.f64 	%fd4, [%rd24];
	ld.global.f64 	%fd5, [%rd22];
	div.rn.f64 	%fd6, %fd4, %fd5;
	add.s64 	%rd25, %rd3, %rd20;
	st.global.f64 	[%rd25], %fd6;
	add.s32 	%r46, %r111, %r4;
	mul.wide.s32 	%rd26, %r4, 8;
	add.s64 	%rd27, %rd25, %rd26;
	ld.global.f64 	%fd7, [%rd27];
	mul.wide.s32 	%rd28, %r46, 8;
	add.s64 	%rd29, %rd2, %rd28;
	st.global.f64 	[%rd29], %fd7;
	add.s32 	%r111, %r111, %r6;
	setp.lt.s32 	%p3, %r111, %r42;
	@%p3 bra 	$L__BB2_24;
$L__BB2_25:
	ret;

}
	// .globl	_Z15y_Thomas_on_gpuPdS_S_S_S_S_S_iii
.visible .entry _Z15y_Thomas_on_gpuPdS_S_S_S_S_S_iii(
	.param .u64 .ptr .align 1 _Z15y_Thomas_on_gpuPdS_S_S_S_S_S_iii_param_0,
	.param .u64 .ptr .align 1 _Z15y_Thomas_on_gpuPdS_S_S_S_S_S_iii_param_1,
	.param .u64 .ptr .align 1 _Z15y_Thomas_on_gpuPdS_S_S_S_S_S_iii_param_2,
	.param .u64 .ptr .align 1 _Z15y_Thomas_on_gpuPdS_S_S_S_S_S_iii_param_3,
	.param .u64 .ptr .align 1 _Z15y_Thomas_on_gpuPdS_S_S_S_S_S_iii_param_4,
	.param .u64 .ptr .align 1 _Z15y_Thomas_on_gpuPdS_S_S_S_S_S_iii_param_5,
	.param .u64 .ptr .align 1 _Z15y_Thomas_on_gpuPdS_S_S_S_S_S_iii_param_6,
	.param .u32 _Z15y_Thomas_on_gpuPdS_S_S_S_S_S_iii_param_7,
	.param .u32 _Z15y_Thomas_on_gpuPdS_S_S_S_S_S_iii_param_8,
	.param .u32 _Z15y_Thomas_on_gpuPdS_S_S_S_S_S_iii_param_9
)
{
	.reg .pred 	%p<17>;
	.reg .b32 	%r<86>;
	.reg .b64 	%rd<116>;
	.reg .b64 	%fd<184>;

	ld.param.u64 	%rd29, [_Z15y_Thomas_on_gpuPdS_S_S_S_S_S_iii_param_0];
	ld.param.u64 	%rd30, [_Z15y_Thomas_on_gpuPdS_S_S_S_S_S_iii_param_1];
	ld.param.u64 	%rd31, [_Z15y_Thomas_on_gpuPdS_S_S_S_S_S_iii_param_2];
	ld.param.u64 	%rd32, [_Z15y_Thomas_on_gpuPdS_S_S_S_S_S_iii_param_3];
	ld.param.u64 	%rd33, [_Z15y_Thomas_on_gpuPdS_S_S_S_S_S_iii_param_4];
	ld.param.u64 	%rd34, [_Z15y_Thomas_on_gpuPdS_S_S_S_S_S_iii_param_5];
	ld.param.u64 	%rd35, [_Z15y_Thomas_on_gpuPdS_S_S_S_S_S_iii_param_6];
	ld.param.u32 	%r34, [_Z15y_Thomas_on_gpuPdS_S_S_S_S_S_iii_param_8];
	ld.param.u32 	%r35, [_Z15y_Thomas_on_gpuPdS_S_S_S_S_S_iii_param_9];
	cvta.to.global.u64 	%rd1, %rd29;
	cvta.to.global.u64 	%rd2, %rd33;
	cvta.to.global.u64 	%rd3, %rd35;
	cvta.to.global.u64 	%rd4, %rd32;
	cvta.to.global.u64 	%rd5, %rd34;
	cvta.to.global.u64 	%rd6, %rd30;
	cvta.to.global.u64 	%rd7, %rd31;
	mov.u32 	%r1, %ntid.x;
	mov.u32 	%r36, %ctaid.x;
	mov.u32 	%r37, %tid.x;
	mad.lo.s32 	%r74, %r1, %r36, %r37;
	setp.ge.s32 	%p1, %r74, %r34;
	@%p1 bra 	$L__BB3_25;
	setp.gt.s32 	%p2, %r35, 1;
	add.s32 	%r3, %r35, -1;
	add.s32 	%r4, %r35, -2;
	mov.u32 	%r38, %nctaid.x;
	mul.lo.s32 	%r5, %r38, %r1;
	@%p2 bra 	$L__BB3_2;
	bra.uni 	$L__BB3_24;
$L__BB3_2:
	add.s32 	%r41, %r35, 3;
	and.b32  	%r42, %r41, 3;
	add.s32 	%r6, %r42, -1;
	and.b32  	%r44, %r3, 7;
	add.s32 	%r7, %r44, -1;
	and.b32  	%r8, %r41, 1;
$L__BB3_3:
	setp.lt.u32 	%p4, %r4, 3;
	mul.lo.s32 	%r46, %r74, %r35;
	cvt.s64.s32 	%rd8, %r46;
	mul.wide.s32 	%rd46, %r46, 8;
	add.s64 	%rd9, %rd7, %rd46;
	ld.global.f64 	%fd8, [%rd9];
	add.s64 	%rd10, %rd6, %rd46;
	ld.global.f64 	%fd9, [%rd10];
	div.rn.f64 	%fd10, %fd8, %fd9;
	add.s64 	%rd11, %rd5, %rd46;
	st.global.f64 	[%rd11], %fd10;
	add.s64 	%rd12, %rd4, %rd46;
	ld.global.f64 	%fd11, [%rd12];
	ld.global.f64 	%fd12, [%rd10];
	div.rn.f64 	%fd13, %fd11, %fd12;
	add.s64 	%rd13, %rd3, %rd46;
	st.global.f64 	[%rd13], %fd13;
	mov.b32 	%r84, 1;
	@%p4 bra 	$L__BB3_18;
	and.b32  	%r48, %r3, -4;
	neg.s32 	%r77, %r48;
	cvt.u32.u64 	%r49, %rd8;
	add.s32 	%r76, %r49, 1;
	shl.b64 	%rd47, %rd8, 3;
	add.s64 	%rd48, %rd6, %rd47;
	add.s64 	%rd115, %rd48, 32;
	add.s64 	%rd49, %rd3, %rd47;
	add.s64 	%rd114, %rd49, 16;
	add.s64 	%rd50, %rd5, %rd47;
	add.s64 	%rd113, %rd50, 16;
	add.s64 	%rd51, %rd7, %rd47;
	add.s64 	%rd112, %rd51, 32;
	add.s64 	%rd52, %rd4, %rd47;
	add.s64 	%rd111, %rd52, 16;
	mov.b32 	%r75, 0;
	bra.uni 	$L__BB3_16;
$L__BB3_5:
	mov.b32 	%r79, 0;
	mov.u32 	%r80, %r4;
$L__BB3_6:
	.pragma "nounroll";
	add.s32 	%r59, %r80, %r55;
	cvt.s64.s32 	%rd79, %r80;
	mul.wide.s32 	%rd80, %r80, 8;
	add.s64 	%rd81, %rd13, %rd80;
	ld.global.f64 	%fd113, [%rd81];
	add.s64 	%rd82, %rd11, %rd80;
	ld.global.f64 	%fd114, [%rd82];
	add.s32 	%r60, %r59, 1;
	mul.wide.s32 	%rd83, %r60, 8;
	add.s64 	%rd84, %rd2, %rd83;
	ld.global.f64 	%fd115, [%rd84];
	mul.f64 	%fd116, %fd114, %fd115;
	sub.f64 	%fd117, %fd113, %fd116;
	st.global.f64 	[%rd84+-8], %fd117;
	ld.global.f64 	%fd118, [%rd81+-8];
	ld.global.f64 	%fd119, [%rd82+-8];
	mul.f64 	%fd120, %fd119, %fd117;
	sub.f64 	%fd121, %fd118, %fd120;
	st.global.f64 	[%rd84+-16], %fd121;
	add.s64 	%rd85, %rd79, %rd8;
	ld.global.f64 	%fd122, [%rd81+-16];
	ld.global.f64 	%fd123, [%rd82+-16];
	mul.f64 	%fd124, %fd123, %fd121;
	sub.f64 	%fd125, %fd122, %fd124;
	shl.b64 	%rd86, %rd85, 3;
	add.s64 	%rd87, %rd2, %rd86;
	st.global.f64 	[%rd87+-16], %fd125;
	ld.global.f64 	%fd126, [%rd81+-24];
	ld.global.f64 	%fd127, [%rd82+-24];
	ld.global.f64 	%fd128, [%rd84+-24];
	mul.f64 	%fd129, %fd127, %fd128;
	sub.f64 	%fd130, %fd126, %fd129;
	st.global.f64 	[%rd87+-24], %fd130;
	ld.global.f64 	%fd131, [%rd81+-32];
	ld.global.f64 	%fd132, [%rd82+-32];
	ld.global.f64 	%fd133, [%rd84+-32];
	mul.f64 	%fd134, %fd132, %fd133;
	sub.f64 	%fd135, %fd131, %fd134;
	st.global.f64 	[%rd87+-32], %fd135;
	ld.global.f64 	%fd136, [%rd81+-40];
	ld.global.f64 	%fd137, [%rd82+-40];
	ld.global.f64 	%fd138, [%rd84+-40];
	mul.f64 	%fd139, %fd137, %fd138;
	sub.f64 	%fd140, %fd136, %fd139;
	st.global.f64 	[%rd87+-40], %fd140;
	ld.global.f64 	%fd141, [%rd81+-48];
	ld.global.f64 	%fd142, [%rd82+-48];
	ld.global.f64 	%fd143, [%rd84+-48];
	mul.f64 	%fd144, %fd142, %fd143;
	sub.f64 	%fd145, %fd141, %fd144;
	st.global.f64 	[%rd87+-48], %fd145;
	ld.global.f64 	%fd146, [%rd81+-56];
	ld.global.f64 	%fd147, [%rd82+-56];
	ld.global.f64 	%fd148, [%rd84+-56];
	mul.f64 	%fd149, %fd147, %fd148;
	sub.f64 	%fd150, %fd146, %fd149;
	st.global.f64 	[%rd87+-56], %fd150;
	add.s32 	%r80, %r80, -8;
	add.s32 	%r79, %r79, 8;
	and.b32  	%r61, %r3, -8;
	setp.ne.s32 	%p10, %r79, %r61;
	@%p10 bra 	$L__BB3_6;
$L__BB3_7:
	and.b32  	%r62, %r3, 7;
	setp.eq.s32 	%p11, %r62, 0;
	@%p11 bra 	$L__BB3_15;
	setp.lt.u32 	%p12, %r7, 3;
	@%p12 bra 	$L__BB3_10;
	add.s32 	%r64, %r80, %r55;
	cvt.s64.s32 	%rd88, %r80;
	mul.wide.s32 	%rd89, %r80, 8;
	add.s64 	%rd90, %rd13, %rd89;
	ld.global.f64 	%fd151, [%rd90];
	add.s64 	%rd91, %rd11, %rd89;
	ld.global.f64 	%fd152, [%rd91];
	add.s32 	%r65, %r64, 1;
	mul.wide.s32 	%rd92, %r65, 8;
	add.s64 	%rd93, %rd2, %rd92;
	ld.global.f64 	%fd153, [%rd93];
	mul.f64 	%fd154, %fd152, %fd153;
	sub.f64 	%fd155, %fd151, %fd154;
	st.global.f64 	[%rd93+-8], %fd155;
	add.s64 	%rd94, %rd88, %rd8;
	ld.global.f64 	%fd156, [%rd90+-8];
	ld.global.f64 	%fd157, [%rd91+-8];
	mul.f64 	%fd158, %fd157, %fd155;
	sub.f64 	%fd159, %fd156, %fd158;
	shl.b64 	%rd95, %rd94, 3;
	add.s64 	%rd96, %rd2, %rd95;
	st.global.f64 	[%rd96+-8], %fd159;
	ld.global.f64 	%fd160, [%rd90+-16];
	ld.global.f64 	%fd161, [%rd91+-16];
	ld.global.f64 	%fd162, [%rd93+-16];
	mul.f64 	%fd163, %fd161, %fd162;
	sub.f64 	%fd164, %fd160, %fd163;
	st.global.f64 	[%rd96+-16], %fd164;
	ld.global.f64 	%fd165, [%rd90+-24];
	ld.global.f64 	%fd166, [%rd91+-24];
	ld.global.f64 	%fd167, [%rd93+-24];
	mul.f64 	%fd168, %fd166, %fd167;
	sub.f64 	%fd169, %fd165, %fd168;
	st.global.f64 	[%rd96+-24], %fd169;
	add.s32 	%r80, %r80, -4;
$L__BB3_10:
	add.s32 	%r66, %r35, -1;
	and.b32  	%r67, %r66, 3;
	setp.eq.s32 	%p13, %r67, 0;
	@%p13 bra 	$L__BB3_15;
	setp.eq.s32 	%p14, %r6, 0;
	@%p14 bra 	$L__BB3_13;
	add.s32 	%r69, %r80, %r55;
	cvt.s64.s32 	%rd97, %r80;
	mul.wide.s32 	%rd98, %r80, 8;
	add.s64 	%rd99, %rd13, %rd98;
	ld.global.f64 	%fd170, [%rd99];
	add.s64 	%rd100, %rd11, %rd98;
	ld.global.f64 	%fd171, [%rd100];
	add.s32 	%r70, %r69, 1;
	mul.wide.s32 	%rd101, %r70, 8;
	add.s64 	%rd102, %rd2, %rd101;
	ld.global.f64 	%fd172, [%rd102];
	mul.f64 	%fd173, %fd171, %fd172;
	sub.f64 	%fd174, %fd170, %fd173;
	st.global.f64 	[%rd102+-8], %fd174;
	add.s64 	%rd103, %rd97, %rd8;
	ld.global.f64 	%fd175, [%rd99+-8];
	ld.global.f64 	%fd176, [%rd100+-8];
	mul.f64 	%fd177, %fd176, %fd174;
	sub.f64 	%fd178, %fd175, %fd177;
	shl.b64 	%rd104, %rd103, 3;
	add.s64 	%rd105, %rd2, %rd104;
	st.global.f64 	[%rd105+-8], %fd178;
	add.s32 	%r80, %r80, -2;
$L__BB3_13:
	setp.eq.s32 	%p15, %r8, 0;
	@%p15 bra 	$L__BB3_15;
	add.s32 	%r72, %r80, %r55;
	mul.wide.s32 	%rd106, %r80, 8;
	add.s64 	%rd107, %rd13, %rd106;
	ld.global.f64 	%fd179, [%rd107];
	add.s64 	%rd108, %rd11, %rd106;
	ld.global.f64 	%fd180, [%rd108];
	add.s32 	%r73, %r72, 1;
	mul.wide.s32 	%rd109, %r73, 8;
	add.s64 	%rd110, %rd2, %rd109;
	ld.global.f64 	%fd181, [%rd110];
	mul.f64 	%fd182, %fd180, %fd181;
	sub.f64 	%fd183, %fd179, %fd182;
	st.global.f64 	[%rd110+-8], %fd183;
$L__BB3_15:
	add.s32 	%r74, %r74, %r5;
	setp.lt.s32 	%p16, %r74, %r34;
	@%p16 bra 	$L__BB3_3;
	bra.uni 	$L__BB3_25;
$L__BB3_16:
	.pragma "nounroll";
	mul.wide.s32 	%rd53, %r76, 8;
	add.s64 	%rd54, %rd1, %rd53;
	ld.global.f64 	%fd14, [%rd115+-24];
	ld.global.f64 	%fd15, [%rd113+-16];
	ld.global.f64 	%fd16, [%rd54];
	mul.f64 	%fd17, %fd15, %fd16;
	sub.f64 	%fd18, %fd14, %fd17;
	rcp.rn.f64 	%fd19, %fd18;
	ld.global.f64 	%fd20, [%rd112+-24];
	mul.f64 	%fd21, %fd20, %fd19;
	st.global.f64 	[%rd113+-8], %fd21;
	ld.global.f64 	%fd22, [%rd111+-8];
	ld.global.f64 	%fd23, [%rd114+-16];
	ld.global.f64 	%fd24, [%rd54];
	mul.f64 	%fd25, %fd23, %fd24;
	sub.f64 	%fd26, %fd22, %fd25;
	mul.f64 	%fd27, %fd19, %fd26;
	st.global.f64 	[%rd114+-8], %fd27;
	ld.global.f64 	%fd28, [%rd115+-16];
	ld.global.f64 	%fd29, [%rd113+-8];
	ld.global.f64 	%fd30, [%rd54+8];
	mul.f64 	%fd31, %fd29, %fd30;
	sub.f64 	%fd32, %fd28, %fd31;
	rcp.rn.f64 	%fd33, %fd32;
	ld.global.f64 	%fd34, [%rd112+-16];
	mul.f64 	%fd35, %fd34, %fd33;
	st.global.f64 	[%rd113], %fd35;
	ld.global.f64 	%fd36, [%rd111];
	ld.global.f64 	%fd37, [%rd114+-8];
	ld.global.f64 	%fd38, [%rd54+8];
	mul.f64 	%fd39, %fd37, %fd38;
	sub.f64 	%fd40, %fd36, %fd39;
	mul.f64 	%fd41, %fd33, %fd40;
	st.global.f64 	[%rd114], %fd41;
	ld.global.f64 	%fd42, [%rd115+-8];
	ld.global.f64 	%fd43, [%rd113];
	ld.global.f64 	%fd44, [%rd54+16];
	mul.f64 	%fd45, %fd43, %fd44;
	sub.f64 	%fd46, %fd42, %fd45;
	rcp.rn.f64 	%fd47, %fd46;
	ld.global.f64 	%fd48, [%rd112+-8];
	mul.f64 	%fd49, %fd48, %fd47;
	st.global.f64 	[%rd113+8], %fd49;
	ld.global.f64 	%fd50, [%rd111+8];
	ld.global.f64 	%fd51, [%rd114];
	ld.global.f64 	%fd52, [%rd54+16];
	mul.f64 	%fd53, %fd51, %fd52;
	sub.f64 	%fd54, %fd50, %fd53;
	mul.f64 	%fd55, %fd47, %fd54;
	st.global.f64 	[%rd114+8], %fd55;
	ld.global.f64 	%fd56, [%rd115];
	ld.global.f64 	%fd57, [%rd113+8];
	ld.global.f64 	%fd58, [%rd54+24];
	mul.f64 	%fd59, %fd57, %fd58;
	sub.f64 	%fd60, %fd56, %fd59;
	rcp.rn.f64 	%fd61, %fd60;
	ld.global.f64 	%fd62, [%rd112];
	mul.f64 	%fd63, %fd62, %fd61;
	st.global.f64 	[%rd113+16], %fd63;
	ld.global.f64 	%fd64, [%rd111+16];
	ld.global.f64 	%fd65, [%rd114+8];
	ld.global.f64 	%fd66, [%rd54+24];
	mul.f64 	%fd67, %fd65, %fd66;
	sub.f64 	%fd68, %fd64, %fd67;
	mul.f64 	%fd69, %fd61, %fd68;
	st.global.f64 	[%rd114+16], %fd69;
	add.s32 	%r77, %r77, 4;
	add.s32 	%r76, %r76, 4;
	add.s32 	%r75, %r75, 4;
	add.s64 	%rd115, %rd115, 32;
	add.s64 	%rd114, %rd114, 32;
	add.s64 	%rd113, %rd113, 32;
	add.s64 	%rd112, %rd112, 32;
	add.s64 	%rd111, %rd111, 32;
	setp.eq.s32 	%p5, %r77, 0;
	@%p5 bra 	$L__BB3_17;
	bra.uni 	$L__BB3_16;
$L__BB3_17:
	add.s32 	%r84, %r75, 1;
$L__BB3_18:
	and.b32  	%r50, %r3, 3;
	setp.eq.s32 	%p6, %r50, 0;
	@%p6 bra 	$L__BB3_23;
	setp.eq.s32 	%p7, %r6, 0;
	@%p7 bra 	$L__BB3_21;
	cvt.u32.u64 	%r51, %rd8;
	add.s32 	%r52, %r84, %r51;
	cvt.s64.s32 	%rd55, %r84;
	mul.wide.s32 	%rd56, %r84, 8;
	add.s64 	%rd57, %rd10, %rd56;
	ld.global.f64 	%fd70, [%rd57];
	add.s64 	%rd58, %rd11, %rd56;
	ld.global.f64 	%fd71, [%rd58+-8];
	mul.wide.s32 	%rd59, %r52, 8;
	add.s64 	%rd60, %rd1, %rd59;
	ld.global.f64 	%fd72, [%rd60];
	mul.f64 	%fd73, %fd71, %fd72;
	sub.f64 	%fd74, %fd70, %fd73;
	rcp.rn.f64 	%fd75, %fd74;
	add.s64 	%rd61, %rd9, %rd56;
	ld.global.f64 	%fd76, [%rd61];
	mul.f64 	%fd77, %fd76, %fd75;
	st.global.f64 	[%rd58], %fd77;
	add.s64 	%rd62, %rd12, %rd56;
	ld.global.f64 	%fd78, [%rd62];
	add.s64 	%rd63, %rd13, %rd56;
	ld.global.f64 	%fd79, [%rd63+-8];
	ld.global.f64 	%fd80, [%rd60];
	mul.f64 	%fd81, %fd79, %fd80;
	sub.f64 	%fd82, %fd78, %fd81;
	mul.f64 	%fd83, %fd75, %fd82;
	st.global.f64 	[%rd63], %fd83;
	add.s64 	%rd64, %rd55, %rd8;
	ld.global.f64 	%fd84, [%rd57+8];
	ld.global.f64 	%fd85, [%rd58];
	shl.b64 	%rd65, %rd64, 3;
	add.s64 	%rd66, %rd1, %rd65;
	ld.global.f64 	%fd86, [%rd66+8];
	mul.f64 	%fd87, %fd85, %fd86;
	sub.f64 	%fd88, %fd84, %fd87;
	rcp.rn.f64 	%fd89, %fd88;
	ld.global.f64 	%fd90, [%rd61+8];
	mul.f64 	%fd91, %fd90, %fd89;
	st.global.f64 	[%rd58+8], %fd91;
	ld.global.f64 	%fd92, [%rd62+8];
	ld.global.f64 	%fd93, [%rd63];
	ld.global.f64 	%fd94, [%rd66+8];
	mul.f64 	%fd95, %fd93, %fd94;
	sub.f64 	%fd96, %fd92, %fd95;
	mul.f64 	%fd97, %fd89, %fd96;
	st.global.f64 	[%rd63+8], %fd97;
	add.s32 	%r84, %r84, 2;
$L__BB3_21:
	setp.eq.s32 	%p8, %r8, 0;
	@%p8 bra 	$L__BB3_23;
	cvt.u32.u64 	%r53, %rd8;
	add.s32 	%r54, %r84, %r53;
	mul.wide.s32 	%rd67, %r84, 8;
	add.s64 	%rd68, %rd10, %rd67;
	ld.global.f64 	%fd98, [%rd68];
	add.s64 	%rd69, %rd11, %rd67;
	ld.global.f64 	%fd99, [%rd69+-8];
	mul.wide.s32 	%rd70, %r54, 8;
	add.s64 	%rd71, %rd1, %rd70;
	ld.global.f64 	%fd100, [%rd71];
	mul.f64 	%fd101, %fd99, %fd100;
	sub.f64 	%fd102, %fd98, %fd101;
	rcp.rn.f64 	%fd103, %fd102;
	add.s64 	%rd72, %rd9, %rd67;
	ld.global.f64 	%fd104, [%rd72];
	mul.f64 	%fd105, %fd104, %fd103;
	st.global.f64 	[%rd69], %fd105;
	add.s64 	%rd73, %rd12, %rd67;
	ld.global.f64 	%fd106, [%rd73];
	add.s64 	%rd74, %rd13, %rd67;
	ld.global.f64 	%fd107, [%rd74+-8];
	ld.global.f64 	%fd108, [%rd71];
	mul.f64 	%fd109, %fd107, %fd108;
	sub.f64 	%fd110, %fd106, %fd109;
	mul.f64 	%fd111, %fd103, %fd110;
	st.global.f64 	[%rd74], %fd111;
$L__BB3_23:
	cvt.u32.u64 	%r55, %rd8;
	setp.lt.u32 	%p9, %r4, 7;
	add.s32 	%r56, %r3, %r55;
	mul.wide.s32 	%rd75, %r3, 8;
	add.s64 	%rd76, %rd13, %rd75;
	ld.global.f64 	%fd112, [%rd76];
	mul.wide.s32 	%rd77, %r56, 8;
	add.s64 	%rd78, %rd2, %rd77;
	st.global.f64 	[%rd78], %fd112;
	mov.u32 	%r80, %r4;
	@%p9 bra 	$L__BB3_7;
	bra.uni 	$L__BB3_5;
$L__BB3_24:
	mul.lo.s32 	%r39, %r74, %r35;
	mul.wide.s32 	%rd36, %r39, 8;
	add.s64 	%rd37, %rd7, %rd36;
	ld.global.f64 	%fd1, [%rd37];
	add.s64 	%rd38, %rd6, %rd36;
	ld.global.f64 	%fd2, [%rd38];
	div.rn.f64 	%fd3, %fd1, %fd2;
	add.s64 	%rd39, %rd5, %rd36;
	st.global.f64 	[%rd39], %fd3;
	add.s64 	%rd40, %rd4, %rd36;
	ld.global.f64 	%fd4, [%rd40];
	ld.global.f64 	%fd5, [%rd38];
	div.rn.f64 	%fd6, %fd4, %fd5;
	add.s64 	%rd41, %rd3, %rd36;
	st.global.f64 	[%rd41], %fd6;
	add.s32 	%r40, %r3, %r39;
	mul.wide.s32 	%rd42, %r3, 8;
	add.s64 	%rd43, %rd41, %rd42;
	ld.global.f64 	%fd7, [%rd43];
	mul.wide.s32 	%rd44, %r40, 8;
	add.s64 	%rd45, %rd2, %rd44;
	st.global.f64 	[%rd45], %fd7;
	add.s32 	%r74, %r74, %r5;
	setp.lt.s32 	%p3, %r74, %r34;
	@%p3 bra 	$L__BB3_24;
$L__BB3_25:
	ret;

}


// ===== COMPILED SASS (sm_100) =====

	.target	sm_100

	.elftype	@"ET_EXEC"


//--------------------- .note.nv.tkinfo           --------------------------
	.section	.note.nv.tkinfo,"",@"SHT_NOTE"
	.sectionflags	@"SHF_NOTE_NV_TKINFO"
	.tkinfo
        /*0018*/ 	.word	0x00000002
        /*0030*/ 	.string	""
        /*0030*/ 	.string	"ptxas"
        /*0030*/ 	.string	"Cuda compilation tools, release 13.0, V13.0.88"
        /*0030*/ 	.string	"Build cuda_13.0.r13.0/compiler.36424714_0"
        /*0030*/ 	.string	"-arch sm_100 -m 64 "



//--------------------- .note.nv.cuinfo           --------------------------
	.section	.note.nv.cuinfo,"",@"SHT_NOTE"
	.sectionflags	@"SHF_NOTE_NV_CUINFO"
        /*0018*/ 	.short	0x0002
        /*001a*/ 	.short	0x0064
        /*001c*/ 	.short	0x0082
	.zero		2


//--------------------- .nv.info                  --------------------------
	.section	.nv.info,"",@"SHT_CUDA_INFO"
	.align	4


	//----- nvinfo : EIATTR_REGCOUNT
	.align		4
        /*0000*/ 	.byte	0x04, 0x2f
        /*0002*/ 	.short	(.L_1 - .L_0)
	.align		4
.L_0:
        /*0004*/ 	.word	index@(_Z22x_create_matrix_on_gpuPdS_S_S_S_S_S_ddddiiidd)
        /*0008*/ 	.word	0x0000002a


	//----- nvinfo : EIATTR_FRAME_SIZE
	.align		4
.L_1:
        /*000c*/ 	.byte	0x04, 0x11
        /*000e*/ 	.short	(.L_3 - .L_2)
	.align		4
.L_2:
        /*0010*/ 	.word	index@($__internal_5_$__cuda_sm20_div_rn_f64_full)
        /*0014*/ 	.word	0x00000000


	//----- nvinfo : EIATTR_FRAME_SIZE
	.align		4
.L_3:
        /*0018*/ 	.byte	0x04, 0x11
        /*001a*/ 	.short	(.L_5 - .L_4)
	.align		4
.L_4:
        /*001c*/ 	.word	index@(_Z22x_create_matrix_on_gpuPdS_S_S_S_S_S_ddddiiidd)
        /*0020*/ 	.word	0x00000000


	//----- nvinfo : EIATTR_REGCOUNT
	.align		4
.L_5:
        /*0024*/ 	.byte	0x04, 0x2f
        /*0026*/ 	.short	(.L_7 - .L_6)
	.align		4
.L_6:
        /*0028*/ 	.word	index@(_Z22y_create_matrix_on_gpuPdS_S_S_S_S_S_ddddiiidd)
        /*002c*/ 	.word	0x00000028


	//----- nvinfo : EIATTR_FRAME_SIZE
	.align		4
.L_7:
        /*0030*/ 	.byte	0x04, 0x11
        /*0032*/ 	.short	(.L_9 - .L_8)
	.align		4
.L_8:
        /*0034*/ 	.word	index@($__internal_4_$__cuda_sm20_div_rn_f64_full)
        /*0038*/ 	.word	0x00000000


	//----- nvinfo : EIATTR_FRAME_SIZE
	.align		4
.L_9:
        /*003c*/ 	.byte	0x04, 0x11
        /*003e*/ 	.short	(.L_11 - .L_10)
	.align		4
.L_10:
        /*0040*/ 	.word	index@(_Z22y_create_matrix_on_gpuPdS_S_S_S_S_S_ddddiiidd)
        /*0044*/ 	.word	0x00000000


	//----- nvinfo : EIATTR_REGCOUNT
	.align		4
.L_11:
        /*0048*/ 	.byte	0x04, 0x2f
        /*004a*/ 	.short	(.L_13 - .L_12)
	.align		4
.L_12:
        /*004c*/ 	.word	index@(_Z15x_Thomas_on_gpuPdS_S_S_S_S_S_iii)
        /*0050*/ 	.word	0x0000002c


	//----- nvinfo : EIATTR_FRAME_SIZE
	.align		4
.L_13:
        /*0054*/ 	.byte	0x04, 0x11
        /*0056*/ 	.short	(.L_15 - .L_14)
	.align		4
.L_14:
        /*0058*/ 	.word	index@($__internal_3_$__cuda_sm20_div_rn_f64_full)
        /*005c*/ 	.word	0x00000000


	//----- nvinfo : EIATTR_FRAME_SIZE
	.align		4
.L_15:
        /*0060*/ 	.byte	0x04, 0x11
        /*0062*/ 	.short	(.L_17 - .L_16)
	.align		4
.L_16:
        /*0064*/ 	.word	index@($__internal_2_$__cuda_sm20_dblrcp_rn_slowpath_v3)
        /*0068*/ 	.word	0x00000000


	//----- nvinfo : EIATTR_FRAME_SIZE
	.align		4
.L_17:
        /*006c*/ 	.byte	0x04, 0x11
        /*006e*/ 	.short	(.L_19 - .L_18)
	.align		4
.L_18:
        /*0070*/ 	.word	index@(_Z15x_Thomas_on_gpuPdS_S_S_S_S_S_iii)
        /*0074*/ 	.word	0x00000000


	//----- nvinfo : EIATTR_REGCOUNT
	.align		4
.L_19:
        /*0078*/ 	.byte	0x04, 0x2f
        /*007a*/ 	.short	(.L_21 - .L_20)
	.align		4
.L_20:
        /*007c*/ 	.word	index@(_Z15y_Thomas_on_gpuPdS_S_S_S_S_S_iii)
        /*0080*/ 	.word	0x00000030


	//----- nvinfo : EIATTR_FRAME_SIZE
	.align		4
.L_21:
        /*0084*/ 	.byte	0x04, 0x11
        /*0086*/ 	.short	(.L_23 - .L_22)
	.align		4
.L_22:
        /*0088*/ 	.word	index@($__internal_1_$__cuda_sm20_div_rn_f64_full)
        /*008c*/ 	.word	0x00000000


	//----- nvinfo : EIATTR_FRAME_SIZE
	.align		4
.L_23:
        /*0090*/ 	.byte	0x04, 0x11
        /*0092*/ 	.short	(.L_25 - .L_24)
	.align		4
.L_24:
        /*0094*/ 	.word	index@($__internal_0_$__cuda_sm20_dblrcp_rn_slowpath_v3)
        /*0098*/ 	.word	0x00000000


	//----- nvinfo : EIATTR_FRAME_SIZE
	.align		4
.L_25:
        /*009c*/ 	.byte	0x04, 0x11
        /*009e*/ 	.short	(.L_27 - .L_26)
	.align		4
.L_26:
        /*00a0*/ 	.word	index@(_Z15y_Thomas_on_gpuPdS_S_S_S_S_S_iii)
        /*00a4*/ 	.word	0x00000000


	//----- nvinfo : EIATTR_MIN_STACK_SIZE
	.align		4
.L_27:
        /*00a8*/ 	.byte	0x04, 0x12
        /*00aa*/ 	.short	(.L_29 - .L_28)
	.align		4
.L_28:
        /*00ac*/ 	.word	index@(_Z15y_Thomas_on_gpuPdS_S_S_S_S_S_iii)
        /*00b0*/ 	.word	0x00000000


	//----- nvinfo : EIATTR_MIN_STACK_SIZE
	.align		4
.L_29:
        /*00b4*/ 	.byte	0x04, 0x12
        /*00b6*/ 	.short	(.L_31 - .L_30)
	.align		4
.L_30:
        /*00b8*/ 	.word	index@(_Z15x_Thomas_on_gpuPdS_S_S_S_S_S_iii)
        /*00bc*/ 	.word	0x00000000


	//----- nvinfo : EIATTR_MIN_STACK_SIZE
	.align		4
.L_31:
        /*00c0*/ 	.byte	0x04, 0x12
        /*00c2*/ 	.short	(.L_33 - .L_32)
	.align		4
.L_32:
        /*00c4*/ 	.word	index@(_Z22y_create_matrix_on_gpuPdS_S_S_S_S_S_ddddiiidd)
        /*00c8*/ 	.word	0x00000000


	//----- nvinfo : EIATTR_MIN_STACK_SIZE
	.align		4
.L_33:
        /*00cc*/ 	.byte	0x04, 0x12
        /*00ce*/ 	.short	(.L_35 - .L_34)
	.align		4
.L_34:
        /*00d0*/ 	.word	index@(_Z22x_create_matrix_on_gpuPdS_S_S_S_S_S_ddddiiidd)
        /*00d4*/ 	.word	0x00000000
.L_35:


//--------------------- .nv.compat                --------------------------
	.section	.nv.compat,"",@"SHT_CUDA_COMPAT_INFO"
	.align	4
        /*0000*/ 	.byte	0x02, 0x09, 0x00, 0x00, 0x02, 0x02, 0x01, 0x00, 0x02, 0x05, 0x05, 0x00, 0x03, 0x07, 0x01, 0x01
        /*0010*/ 	.byte	0x02, 0x03, 0x00, 0x00, 0x02, 0x06, 0x01, 0x00, 0x04, 0x0b, 0x08, 0x00, 0x01, 0x00, 0x00, 0x00
        /*0020*/ 	.byte	0x00, 0x00, 0x00, 0x00


//--------------------- .nv.info._Z15y_Thomas_on_gpuPdS_S_S_S_S_S_iii --------------------------
	.section	.nv.info._Z15y_Thomas_on_gpuPdS_S_S_S_S_S_iii,"",@"SHT_CUDA_INFO"
	.sectionflags	@""
	.align	4


	//----- nvinfo : EIATTR_CUDA_API_VERSION
	.align		4
        /*0000*/ 	.byte	0x04, 0x37
        /*0002*/ 	.short	(.L_37 - .L_36)
.L_36:
        /*0004*/ 	.word	0x00000082


	//----- nvinfo : EIATTR_KPARAM_INFO
	.align		4
.L_37:
        /*0008*/ 	.byte	0x04, 0x17
        /*000a*/ 	.short	(.L_39 - .L_38)
.L_38:
        /*000c*/ 	.word	0x00000000
        /*0010*/ 	.short	0x0009
        /*0012*/ 	.short	0x0040
        /*0014*/ 	.byte	0x00, 0xf0, 0x11, 0x00


	//----- nvinfo : EIATTR_KPARAM_INFO
	.align		4
.L_39:
        /*0018*/ 	.byte	0x04, 0x17
        /*001a*/ 	.short	(.L_41 - .L_40)
.L_40:
        /*001c*/ 	.word	0x00000000
        /*0020*/ 	.short	0x0008
        /*0022*/ 	.short	0x003c
        /*0024*/ 	.byte	0x00, 0xf0, 0x11, 0x00


	//----- nvinfo : EIATTR_KPARAM_INFO
	.align		4
.L_41:
        /*0028*/ 	.byte	0x04, 0x17
        /*002a*/ 	.short	(.L_43 - .L_42)
.L_42:
        /*002c*/ 	.word	0x00000000
        /*0030*/ 	.short	0x0007
        /*0032*/ 	.short	0x0038
        /*0034*/ 	.byte	0x00, 0xf0, 0x11, 0x00


	//----- nvinfo : EIATTR_KPARAM_INFO
	.align		4
.L_43:
        /*0038*/ 	.byte	0x04, 0x17
        /*003a*/ 	.short	(.L_45 - .L_44)
.L_44:
        /*003c*/ 	.word	0x00000000
        /*0040*/ 	.short	0x0006
        /*0042*/ 	.short	0x0030
        /*0044*/ 	.byte	0x00, 0xf5, 0x21, 0x00


	//----- nvinfo : EIATTR_KPARAM_INFO
	.align		4
.L_45:
        /*0048*/ 	.byte	0x04, 0x17
        /*004a*/ 	.short	(.L_47 - .L_46)
.L_46:
        /*004c*/ 	.word	0x00000000
        /*0050*/ 	.short	0x0005
        /*0052*/ 	.short	0x0028
        /*0054*/ 	.byte	0x00, 0xf5, 0x21, 0x00


	//----- nvinfo : EIATTR_KPARAM_INFO
	.align		4
.L_47:
        /*0058*/ 	.byte	0x04, 0x17
        /*005a*/ 	.short	(.L_49 - .L_48)
.L_48:
        /*005c*/ 	.word	0x00000000
        /*0060*/ 	.short	0x0004
        /*0062*/ 	.short	0x0020
        /*0064*/ 	.byte	0x00, 0xf5, 0x21, 0x00


	//----- nvinfo : EIATTR_KPARAM_INFO
	.align		4
.L_49:
        /*0068*/ 	.byte	0x04, 0x17
        /*006a*/ 	.short	(.L_51 - .L_50)
.L_50:
        /*006c*/ 	.word	0x00000000
        /*0070*/ 	.short	0x0003
        /*0072*/ 	.short	0x0018
        /*0074*/ 	.byte	0x00, 0xf5, 0x21, 0x00


	//----- nvinfo : EIATTR_KPARAM_INFO
	.align		4
.L_51:
        /*0078*/ 	.byte	0x04, 0x17
        /*007a*/ 	.short	(.L_53 - .L_52)
.L_52:
        /*007c*/ 	.word	0x00000000
        /*0080*/ 	.short	0x0002
        /*0082*/ 	.short	0x0010
        /*0084*/ 	.byte	0x00, 0xf5, 0x21, 0x00


	//----- nvinfo : EIATTR_KPARAM_INFO
	.align		4
.L_53:
        /*0088*/ 	.byte	0x04, 0x17
        /*008a*/ 	.short	(.L_55 - .L_54)
.L_54:
        /*008c*/ 	.word	0x00000000
        /*0090*/ 	.short	0x0001
        /*0092*/ 	.short	0x0008
        /*0094*/ 	.byte	0x00, 0xf5, 0x21, 0x00


	//----- nvinfo : EIATTR_KPARAM_INFO
	.align		4
.L_55:
        /*0098*/ 	.byte	0x04, 0x17
        /*009a*/ 	.short	(.L_57 - .L_56)
.L_56:
        /*009c*/ 	.word	0x00000000
        /*00a0*/ 	.short	0x0000
        /*00a2*/ 	.short	0x0000
        /*00a4*/ 	.byte	0x00, 0xf5, 0x21, 0x00


	//----- nvinfo : EIATTR_SPARSE_MMA_MASK
	.align		4
.L_57:
        /*00a8*/ 	.byte	0x03, 0x50
        /*00aa*/ 	.short	0x0000


	//----- nvinfo : EIATTR_MAXREG_COUNT
	.align		4
        /*00ac*/ 	.byte	0x03, 0x1b
        /*00ae*/ 	.short	0x00ff


	//----- nvinfo : EIATTR_MERCURY_ISA_VERSION
	.align		4
        /*00b0*/ 	.byte	0x03, 0x5f
        /*00b2*/ 	.short	0x0101


	//----- nvinfo : EIATTR_VRC_CTA_INIT_COUNT
	.align		4
        /*00b4*/ 	.byte	0x02, 0x4a
	.zero		1
	.zero		1


	//----- nvinfo : EIATTR_EXIT_INSTR_OFFSETS
	.align		4
        /*00b8*/ 	.byte	0x04, 0x1c
        /*00ba*/ 	.short	(.L_59 - .L_58)


	//   ....[0]....
.L_58:
        /*00bc*/ 	.word	0x00000070


	//   ....[1]....
        /*00c0*/ 	.word	0x00000550


	//   ....[2]....
        /*00c4*/ 	.word	0x000023a0


	//----- nvinfo : EIATTR_CRS_STACK_SIZE
	.align		4
.L_59:
        /*00c8*/ 	.byte	0x04, 0x1e
        /*00ca*/ 	.short	(.L_61 - .L_60)
.L_60:
        /*00cc*/ 	.word	0x00000000


	//----- nvinfo : EIATTR_CBANK_PARAM_SIZE
	.align		4
.L_61:
        /*00d0*/ 	.byte	0x03, 0x19
        /*00d2*/ 	.short	0x0044


	//----- nvinfo : EIATTR_PARAM_CBANK
	.align		4
        /*00d4*/ 	.byte	0x04, 0x0a
        /*00d6*/ 	.short	(.L_63 - .L_62)
	.align		4
.L_62:
        /*00d8*/ 	.word	index@(.nv.constant0._Z15y_Thomas_on_gpuPdS_S_S_S_S_S_iii)
        /*00dc*/ 	.short	0x0380
        /*00de*/ 	.short	0x0044


	//----- nvinfo : EIATTR_SW_WAR
	.align		4
.L_63:
        /*00e0*/ 	.byte	0x04, 0x36
        /*00e2*/ 	.short	(.L_65 - .L_64)
.L_64:
        /*00e4*/ 	.word	0x00000008
.L_65:


//--------------------- .nv.info._Z15x_Thomas_on_gpuPdS_S_S_S_S_S_iii --------------------------
	.section	.nv.info._Z15x_Thomas_on_gpuPdS_S_S_S_S_S_iii,"",@"SHT_CUDA_INFO"
	.sectionflags	@""
	.align	4


	//----- nvinfo : EIATTR_CUDA_API_VERSION
	.align		4
        /*0000*/ 	.byte	0x04, 0x37
        /*0002*/ 	.short	(.L_67 - .L_66)
.L_66:
        /*0004*/ 	.word	0x00000082


	//----- nvinfo : EIATTR_KPARAM_INFO
	.align		4
.L_67:
        /*0008*/ 	.byte	0x04, 0x17
        /*000a*/ 	.short	(.L_69 - .L_68)
.L_68:
        /*000c*/ 	.word	0x00000000
        /*0010*/ 	.short	0x0009
        /*0012*/ 	.short	0x0040
        /*0014*/ 	.byte	0x00, 0xf0, 0x11, 0x00


	//----- nvinfo : EIATTR_KPARAM_INFO
	.align		4
.L_69:
        /*0018*/ 	.byte	0x04, 0x17
        /*001a*/ 	.short	(.L_71 - .L_70)
.L_70:
        /*001c*/ 	.word	0x00000000
        /*0020*/ 	.short	0x0008
        /*0022*/ 	.short	0x003c
        /*0024*/ 	.byte	0x00, 0xf0, 0x11, 0x00


	//----- nvinfo : EIATTR_KPARAM_INFO
	.align		4
.L_71:
        /*0028*/ 	.byte	0x04, 0x17
        /*002a*/ 	.short	(.L_73 - .L_72)
.L_72:
        /*002c*/ 	.word	0x00000000
        /*0030*/ 	.short	0x0007
        /*0032*/ 	.short	0x0038
        /*0034*/ 	.byte	0x00, 0xf0, 0x11, 0x00


	//----- nvinfo : EIATTR_KPARAM_INFO
	.align		4
.L_73:
        /*0038*/ 	.byte	0x04, 0x17
        /*003a*/ 	.short	(.L_75 - .L_74)
.L_74:
        /*003c*/ 	.word	0x00000000
        /*0040*/ 	.short	0x0006
        /*0042*/ 	.short	0x0030
        /*0044*/ 	.byte	0x00, 0xf5, 0x21, 0x00


	//----- nvinfo : EIATTR_KPARAM_INFO
	.align		4
.L_75:
        /*0048*/ 	.byte	0x04, 0x17
        /*004a*/ 	.short	(.L_77 - .L_76)
.L_76:
        /*004c*/ 	.word	0x00000000
        /*0050*/ 	.short	0x0005
        /*0052*/ 	.short	0x0028
        /*0054*/ 	.byte	0x00, 0xf5, 0x21, 0x00


	//----- nvinfo : EIATTR_KPARAM_INFO
	.align		4
.L_77:
        /*0058*/ 	.byte	0x04, 0x17
        /*005a*/ 	.short	(.L_79 - .L_78)
.L_78:
        /*005c*/ 	.word	0x00000000
        /*0060*/ 	.short	0x0004
        /*0062*/ 	.short	0x0020
        /*0064*/ 	.byte	0x00, 0xf5, 0x21, 0x00


	//----- nvinfo : EIATTR_KPARAM_INFO
	.align		4
.L_79:
        /*0068*/ 	.byte	0x04, 0x17
        /*006a*/ 	.short	(.L_81 - .L_80)
.L_80:
        /*006c*/ 	.word	0x00000000
        /*0070*/ 	.short	0x0003
        /*0072*/ 	.short	0x0018
        /*0074*/ 	.byte	0x00, 0xf5, 0x21, 0x00


	//----- nvinfo : EIATTR_KPARAM_INFO
	.align		4
.L_81:
        /*0078*/ 	.byte	0x04, 0x17
        /*007a*/ 	.short	(.L_83 - .L_82)
.L_82:
        /*007c*/ 	.word	0x00000000
        /*0080*/ 	.short	0x0002
        /*0082*/ 	.short	0x0010
        /*0084*/ 	.byte	0x00, 0xf5, 0x21, 0x00


	//----- nvinfo : EIATTR_KPARAM_INFO
	.align		4
.L_83:
        /*0088*/ 	.byte	0x04, 0x17
        /*008a*/ 	.short	(.L_85 - .L_84)
.L_84:
        /*008c*/ 	.word	0x00000000
        /*0090*/ 	.short	0x0001
        /*0092*/ 	.short	0x0008
        /*0094*/ 	.byte	0x00, 0xf5, 0x21, 0x00


	//----- nvinfo : EIATTR_KPARAM_INFO
	.align		4
.L_85:
        /*0098*/ 	.byte	0x04, 0x17
        /*009a*/ 	.short	(.L_87 - .L_86)
.L_86:
        /*009c*/ 	.word	0x00000000
        /*00a0*/ 	.short	0x0000
        /*00a2*/ 	.short	0x0000
        /*00a4*/ 	.byte	0x00, 0xf5, 0x21, 0x00


	//----- nvinfo : EIATTR_SPARSE_MMA_MASK
	.align		4
.L_87:
        /*00a8*/ 	.byte	0x03, 0x50
        /*00aa*/ 	.short	0x0000


	//----- nvinfo : EIATTR_MAXREG_COUNT
	.align		4
        /*00ac*/ 	.byte	0x03, 0x1b
        /*00ae*/ 	.short	0x00ff


	//----- nvinfo : EIATTR_MERCURY_ISA_VERSION
	.align		4
        /*00b0*/ 	.byte	0x03, 0x5f
        /*00b2*/ 	.short	0x0101


	//----- nvinfo : EIATTR_VRC_CTA_INIT_COUNT
	.align		4
        /*00b4*/ 	.byte	0x02, 0x4a
	.zero		1
	.zero		1


	//----- nvinfo : EIATTR_EXIT_INSTR_OFFSETS
	.align		4
        /*00b8*/ 	.byte	0x04, 0x1c
        /*00ba*/ 	.short	(.L_89 - .L_88)


	//   ....[0]....
.L_88:
        /*00bc*/ 	.word	0x00000070


	//   ....[1]....
        /*00c0*/ 	.word	0x00000530


	//   ....[2]....
        /*00c4*/ 	.word	0x00002860


	//----- nvinfo : EIATTR_CRS_STACK_SIZE
	.align		4
.L_89:
        /*00c8*/ 	.byte	0x04, 0x1e
        /*00ca*/ 	.short	(.L_91 - .L_90)
.L_90:
        /*00cc*/ 	.word	0x00000000


	//----- nvinfo : EIATTR_CBANK_PARAM_SIZE
	.align		4
.L_91:
        /*00d0*/ 	.byte	0x03, 0x19
        /*00d2*/ 	.short	0x0044


	//----- nvinfo : EIATTR_PARAM_CBANK
	.align		4
        /*00d4*/ 	.byte	0x04, 0x0a
        /*00d6*/ 	.short	(.L_93 - .L_92)
	.align		4
.L_92:
        /*00d8*/ 	.word	index@(.nv.constant0._Z15x_Thomas_on_gpuPdS_S_S_S_S_S_iii)
        /*00dc*/ 	.short	0x0380
        /*00de*/ 	.short	0x0044


	//----- nvinfo : EIATTR_SW_WAR
	.align		4
.L_93:
        /*00e0*/ 	.byte	0x04, 0x36
        /*00e2*/ 	.short	(.L_95 - .L_94)
.L_94:
        /*00e4*/ 	.word	0x00000008
.L_95:


//--------------------- .nv.info._Z22y_create_matrix_on_gpuPdS_S_S_S_S_S_ddddiiidd --------------------------
	.section	.nv.info._Z22y_create_matrix_on_gpuPdS_S_S_S_S_S_ddddiiidd,"",@"SHT_CUDA_INFO"
	.sectionflags	@""
	.align	4


	//----- nvinfo : EIATTR_CUDA_API_VERSION
	.align		4
        /*0000*/ 	.byte	0x04, 0x37
        /*0002*/ 	.short	(.L_97 - .L_96)
.L_96:
        /*0004*/ 	.word	0x00000082


	//----- nvinfo : EIATTR_KPARAM_INFO
	.align		4
.L_97:
        /*0008*/ 	.byte	0x04, 0x17
        /*000a*/ 	.short	(.L_99 - .L_98)
.L_98:
        /*000c*/ 	.word	0x00000000
        /*0010*/ 	.short	0x000f
        /*0012*/ 	.short	0x0070
        /*0014*/ 	.byte	0x00, 0xf0, 0x21, 0x00


	//----- nvinfo : EIATTR_KPARAM_INFO
	.align		4
.L_99:
        /*0018*/ 	.byte	0x04, 0x17
        /*001a*/ 	.short	(.L_101 - .L_100)
.L_100:
        /*001c*/ 	.word	0x00000000
        /*0020*/ 	.short	0x000e
        /*0022*/ 	.short	0x0068
        /*0024*/ 	.byte	0x00, 0xf0, 0x21, 0x00


	//----- nvinfo : EIATTR_KPARAM_INFO
	.align		4
.L_101:
        /*0028*/ 	.byte	0x04, 0x17
        /*002a*/ 	.short	(.L_103 - .L_102)
.L_102:
        /*002c*/ 	.word	0x00000000
        /*0030*/ 	.short	0x000d
        /*0032*/ 	.short	0x0060
        /*0034*/ 	.byte	0x00, 0xf0, 0x11, 0x00


	//----- nvinfo : EIATTR_KPARAM_INFO
	.align		4
.L_103:
        /*0038*/ 	.byte	0x04, 0x17
        /*003a*/ 	.short	(.L_105 - .L_104)
.L_104:
        /*003c*/ 	.word	0x00000000
        /*0040*/ 	.short	0x000c
        /*0042*/ 	.short	0x005c
        /*0044*/ 	.byte	0x00, 0xf0, 0x11, 0x00


	//----- nvinfo : EIATTR_KPARAM_INFO
	.align		4
.L_105:
        /*0048*/ 	.byte	0x04, 0x17
        /*004a*/ 	.short	(.L_107 - .L_106)
.L_106:
        /*004c*/ 	.word	0x00000000
        /*0050*/ 	.short	0x000b
        /*0052*/ 	.short	0x0058
        /*0054*/ 	.byte	0x00, 0xf0, 0x11, 0x00


	//----- nvinfo : EIATTR_KPARAM_INFO
	.align		4
.L_107:
        /*0058*/ 	.byte	0x04, 0x17
        /*005a*/ 	.short	(.L_109 - .L_108)
.L_108:
        /*005c*/ 	.word	0x00000000
        /*0060*/ 	.short	0x000a
        /*0062*/ 	.short	0x0050
        /*0064*/ 	.byte	0x00, 0xf0, 0x21, 0x00


	//----- nvinfo : EIATTR_KPARAM_INFO
	.align		4
.L_109:
        /*0068*/ 	.byte	0x04, 0x17
        /*006a*/ 	.short	(.L_111 - .L_110)
.L_110:
        /*006c*/ 	.word	0x00000000
        /*0070*/ 	.short	0x0009
        /*0072*/ 	.short	0x0048
        /*0074*/ 	.byte	0x00, 0xf0, 0x21, 0x00


	//----- nvinfo : EIATTR_KPARAM_INFO
	.align		4
.L_111:
        /*0078*/ 	.byte	0x04, 0x17
        /*007a*/ 	.short	(.L_113 - .L_112)
.L_112:
        /*007c*/ 	.word	0x00000000
        /*0080*/ 	.short	0x0008
        /*0082*/ 	.short	0x0040
        /*0084*/ 	.byte	0x00, 0xf0, 0x21, 0x00


	//----- nvinfo : EIATTR_KPARAM_INFO
	.align		4
.L_113:
        /*0088*/ 	.byte	0x04, 0x17
        /*008a*/ 	.short	(.L_115 - .L_114)
.L_114:
        /*008c*/ 	.word	0x00000000
        /*0090*/ 	.short	0x0007
        /*0092*/ 	.short	0x0038
        /*0094*/ 	.byte	0x00, 0xf0, 0x21, 0x00


	//----- nvinfo : EIATTR_KPARAM_INFO
	.align		4
.L_115:
        /*0098*/ 	.byte	0x04, 0x17
        /*009a*/ 	.short	(.L_117 - .L_116)
.L_116:
        /*009c*/ 	.word	0x00000000
        /*00a0*/ 	.short	0x0006
        /*00a2*/ 	.short	0x0030
        /*00a4*/ 	.byte	0x00, 0xf5, 0x21, 0x00


	//----- nvinfo : EIATTR_KPARAM_INFO
	.align		4
.L_117:
        /*00a8*/ 	.byte	0x04, 0x17
        /*00aa*/ 	.short	(.L_119 - .L_118)
.L_118:
        /*00ac*/ 	.word	0x00000000
        /*00b0*/ 	.short	0x0005
        /*00b2*/ 	.short	0x0028
        /*00b4*/ 	.byte	0x00, 0xf5, 0x21, 0x00


	//----- nvinfo : EIATTR_KPARAM_INFO
	.align		4
.L_119:
        /*00b8*/ 	.byte	0x04, 0x17
        /*00ba*/ 	.short	(.L_121 - .L_120)
.L_120:
        /*00bc*/ 	.word	0x00000000
        /*00c0*/ 	.short	0x0004
        /*00c2*/ 	.short	0x0020
        /*00c4*/ 	.byte	0x00, 0xf5, 0x21, 0x00


	//----- nvinfo : EIATTR_KPARAM_INFO
	.align		4
.L_121:
        /*00c8*/ 	.byte	0x04, 0x17
        /*00ca*/ 	.short	(.L_123 - .L_122)
.L_122:
        /*00cc*/ 	.word	0x00000000
        /*00d0*/ 	.short	0x0003
        /*00d2*/ 	.short	0x0018
        /*00d4*/ 	.byte	0x00, 0xf5, 0x21, 0x00


	//----- nvinfo : EIATTR_KPARAM_INFO
	.align		4
.L_123:
        /*00d8*/ 	.byte	0x04, 0x17
        /*00da*/ 	.short	(.L_125 - .L_124)
.L_124:
        /*00dc*/ 	.word	0x00000000
        /*00e0*/ 	.short	0x0002
        /*00e2*/ 	.short	0x0010
        /*00e4*/ 	.byte	0x00, 0xf5, 0x21, 0x00


	//----- nvinfo : EIATTR_KPARAM_INFO
	.align		4
.L_125:
        /*00e8*/ 	.byte	0x04, 0x17
        /*00ea*/ 	.short	(.L_127 - .L_126)
.L_126:
        /*00ec*/ 	.word	0x00000000
        /*00f0*/ 	.short	0x0001
        /*00f2*/ 	.short	0x0008
        /*00f4*/ 	.byte	0x00, 0xf5, 0x21, 0x00


	//----- nvinfo : EIATTR_KPARAM_INFO
	.align		4
.L_127:
        /*00f8*/ 	.byte	0x04, 0x17
        /*00fa*/ 	.short	(.L_129 - .L_128)
.L_128:
        /*00fc*/ 	.word	0x00000000
        /*0100*/ 	.short	0x0000
        /*0102*/ 	.short	0x0000
        /*0104*/ 	.byte	0x00, 0xf5, 0x21, 0x00


	//----- nvinfo : EIATTR_SPARSE_MMA_MASK
	.align		4
.L_129:
        /*0108*/ 	.byte	0x03, 0x50
        /*010a*/ 	.short	0x0000


	//----- nvinfo : EIATTR_MAXREG_COUNT
	.align		4
        /*010c*/ 	.byte	0x03, 0x1b
        /*010e*/ 	.short	0x00ff


	//----- nvinfo : EIATTR_MERCURY_ISA_VERSION
	.align		4
        /*0110*/ 	.byte	0x03, 0x5f
        /*0112*/ 	.short	0x0101


	//----- nvinfo : EIATTR_VRC_CTA_INIT_COUNT
	.align		4
        /*0114*/ 	.byte	0x02, 0x4a
	.zero		1
	.zero		1


	//----- nvinfo : EIATTR_EXIT_INSTR_OFFSETS
	.align		4
        /*0118*/ 	.byte	0x04, 0x1c
        /*011a*/ 	.short	(.L_131 - .L_130)


	//   ....[0]....
.L_130:
        /*011c*/ 	.word	0x00000070


	//   ....[1]....
        /*0120*/ 	.word	0x00000960


	//----- nvinfo : EIATTR_CRS_STACK_SIZE
	.align		4
.L_131:
        /*0124*/ 	.byte	0x04, 0x1e
        /*0126*/ 	.short	(.L_133 - .L_132)
.L_132:
        /*0128*/ 	.word	0x00000000


	//----- nvinfo : EIATTR_CBANK_PARAM_SIZE
	.align		4
.L_133:
        /*012c*/ 	.byte	0x03, 0x19
        /*012e*/ 	.short	0x0078


	//----- nvinfo : EIATTR_PARAM_CBANK
	.align		4
        /*0130*/ 	.byte	0x04, 0x0a
        /*0132*/ 	.short	(.L_135 - .L_134)
	.align		4
.L_134:
        /*0134*/ 	.word	index@(.nv.constant0._Z22y_create_matrix_on_gpuPdS_S_S_S_S_S_ddddiiidd)
        /*0138*/ 	.short	0x0380
        /*013a*/ 	.short	0x0078


	//----- nvinfo : EIATTR_SW_WAR
	.align		4
.L_135:
        /*013c*/ 	.byte	0x04, 0x36
        /*013e*/ 	.short	(.L_137 - .L_136)
.L_136:
        /*0140*/ 	.word	0x00000008
.L_137:


//--------------------- .nv.info._Z22x_create_matrix_on_gpuPdS_S_S_S_S_S_ddddiiidd --------------------------
	.section	.nv.info._Z22x_create_matrix_on_gpuPdS_S_S_S_S_S_ddddiiidd,"",@"SHT_CUDA_INFO"
	.sectionflags	@""
	.align	4


	//----- nvinfo : EIATTR_CUDA_API_VERSION
	.align		4
        /*0000*/ 	.byte	0x04, 0x37
        /*0002*/ 	.short	(.L_139 - .L_138)
.L_138:
        /*0004*/ 	.word	0x00000082


	//----- nvinfo : EIATTR_KPARAM_INFO
	.align		4
.L_139:
        /*0008*/ 	.byte	0x04, 0x17
        /*000a*/ 	.short	(.L_141 - .L_140)
.L_140:
        /*000c*/ 	.word	0x00000000
        /*0010*/ 	.short	0x000f
        /*0012*/ 	.short	0x0070
        /*0014*/ 	.byte	0x00, 0xf0, 0x21, 0x00


	//----- nvinfo : EIATTR_KPARAM_INFO
	.align		4
.L_141:
        /*0018*/ 	.byte	0x04, 0x17
        /*001a*/ 	.short	(.L_143 - .L_142)
.L_142:
        /*001c*/ 	.word	0x00000000
        /*0020*/ 	.short	0x000e
        /*0022*/ 	.short	0x0068
        /*0024*/ 	.byte	0x00, 0xf0, 0x21, 0x00


	//----- nvinfo : EIATTR_KPARAM_INFO
	.align		4
.L_143:
        /*0028*/ 	.byte	0x04, 0x17
        /*002a*/ 	.short	(.L_145 - .L_144)
.L_144:
        /*002c*/ 	.word	0x00000000
        /*0030*/ 	.short	0x000d
        /*0032*/ 	.short	0x0060
        /*0034*/ 	.byte	0x00, 0xf0, 0x11, 0x00


	//----- nvinfo : EIATTR_KPARAM_INFO
	.align		4
.L_145:
        /*0038*/ 	.byte	0x04, 0x17
        /*003a*/ 	.short	(.L_147 - .L_146)
.L_146:
        /*003c*/ 	.word	0x00000000
        /*0040*/ 	.short	0x000c
        /*0042*/ 	.short	0x005c
        /*0044*/ 	.byte	0x00, 0xf0, 0x11, 0x00


	//----- nvinfo : EIATTR_KPARAM_INFO
	.align		4
.L_147:
        /*0048*/ 	.byte	0x04, 0x17
        /*004a*/ 	.short	(.L_149 - .L_148)
.L_148:
        /*004c*/ 	.word	0x00000000
        /*0050*/ 	.short	0x000b
        /*0052*/ 	.short	0x0058
        /*0054*/ 	.byte	0x00, 0xf0, 0x11, 0x00


	//----- nvinfo : EIATTR_KPARAM_INFO
	.align		4
.L_149:
        /*0058*/ 	.byte	0x04, 0x17
        /*005a*/ 	.short	(.L_151 - .L_150)
.L_150:
        /*005c*/ 	.word	0x00000000
        /*0060*/ 	.short	0x000a
        /*0062*/ 	.short	0x0050
        /*0064*/ 	.byte	0x00, 0xf0, 0x21, 0x00


	//----- nvinfo : EIATTR_KPARAM_INFO
	.align		4
.L_151:
        /*0068*/ 	.byte	0x04, 0x17
        /*006a*/ 	.short	(.L_153 - .L_152)
.L_152:
        /*006c*/ 	.word	0x00000000
        /*0070*/ 	.short	0x0009
        /*0072*/ 	.short	0x0048
        /*0074*/ 	.byte	0x00, 0xf0, 0x21, 0x00


	//----- nvinfo : EIATTR_KPARAM_INFO
	.align		4
.L_153:
        /*0078*/ 	.byte	0x04, 0x17
        /*007a*/ 	.short	(.L_155 - .L_154)
.L_154:
        /*007c*/ 	.word	0x00000000
        /*0080*/ 	.short	0x0008
        /*0082*/ 	.short	0x0040
        /*0084*/ 	.byte	0x00, 0xf0, 0x21, 0x00


	//----- nvinfo : EIATTR_KPARAM_INFO
	.align		4
.L_155:
        /*0088*/ 	.byte	0x04, 0x17
        /*008a*/ 	.short	(.L_157 - .L_156)
.L_156:
        /*008c*/ 	.word	0x00000000
        /*0090*/ 	.short	0x0007
        /*0092*/ 	.short	0x0038
        /*0094*/ 	.byte	0x00, 0xf0, 0x21, 0x00


	//----- nvinfo : EIATTR_KPARAM_INFO
	.align		4
.L_157:
        /*0098*/ 	.byte	0x04, 0x17
        /*009a*/ 	.short	(.L_159 - .L_158)
.L_158:
        /*009c*/ 	.word	0x00000000
        /*00a0*/ 	.short	0x0006
        /*00a2*/ 	.short	0x0030
        /*00a4*/ 	.byte	0x00, 0xf5, 0x21, 0x00


	//----- nvinfo : EIATTR_KPARAM_INFO
	.align		4
.L_159:
        /*00a8*/ 	.byte	0x04, 0x17
        /*00aa*/ 	.short	(.L_161 - .L_160)
.L_160:
        /*00ac*/ 	.word	0x00000000
        /*00b0*/ 	.short	0x0005
        /*00b2*/ 	.short	0x0028
        /*00b4*/ 	.byte	0x00, 0xf5, 0x21, 0x00


	//----- nvinfo : EIATTR_KPARAM_INFO
	.align		4
.L_161:
        /*00b8*/ 	.byte	0x04, 0x17
        /*00ba*/ 	.short	(.L_163 - .L_162)
.L_162:
        /*00bc*/ 	.word	0x00000000
        /*00c0*/ 	.short	0x0004
        /*00c2*/ 	.short	0x0020
        /*00c4*/ 	.byte	0x00, 0xf5, 0x21, 0x00


	//----- nvinfo : EIATTR_KPARAM_INFO
	.align		4
.L_163:
        /*00c8*/ 	.byte	0x04, 0x17
        /*00ca*/ 	.short	(.L_165 - .L_164)
.L_164:
        /*00cc*/ 	.word	0x00000000
        /*00d0*/ 	.short	0x0003
        /*00d2*/ 	.short	0x0018
        /*00d4*/ 	.byte	0x00, 0xf5, 0x21, 0x00


	//----- nvinfo : EIATTR_KPARAM_INFO
	.align		4
.L_165:
        /*00d8*/ 	.byte	0x04, 0x17
        /*00da*/ 	.short	(.L_167 - .L_166)
.L_166:
        /*00dc*/ 	.word	0x00000000
        /*00e0*/ 	.short	0x0002
        /*00e2*/ 	.short	0x0010
        /*00e4*/ 	.byte	0x00, 0xf5, 0x21, 0x00


	//----- nvinfo : EIATTR_KPARAM_INFO
	.align		4
.L_167:
        /*00e8*/ 	.byte	0x04, 0x17
        /*00ea*/ 	.short	(.L_169 - .L_168)
.L_168:
        /*00ec*/ 	.word	0x00000000
        /*00f0*/ 	.short	0x0001
        /*00f2*/ 	.short	0x0008
        /*00f4*/ 	.byte	0x00, 0xf5, 0x21, 0x00


	//----- nvinfo : EIATTR_KPARAM_INFO
	.align		4
.L_169:
        /*00f8*/ 	.byte	0x04, 0x17
        /*00fa*/ 	.short	(.L_171 - .L_170)
.L_170:
        /*00fc*/ 	.word	0x00000000
        /*0100*/ 	.short	0x0000
        /*0102*/ 	.short	0x0000
        /*0104*/ 	.byte	0x00, 0xf5, 0x21, 0x00


	//----- nvinfo : EIATTR_SPARSE_MMA_MASK
	.align		4
.L_171:
        /*0108*/ 	.byte	0x03, 0x50
        /*010a*/ 	.short	0x0000


	//----- nvinfo : EIATTR_MAXREG_COUNT
	.align		4
        /*010c*/ 	.byte	0x03, 0x1b
        /*010e*/ 	.short	0x00ff


	//----- nvinfo : EIATTR_MERCURY_ISA_VERSION
	.align		4
        /*0110*/ 	.byte	0x03, 0x5f
        /*0112*/ 	.short	0x0101


	//----- nvinfo : EIATTR_VRC_CTA_INIT_COUNT
	.align		4
        /*0114*/ 	.byte	0x02, 0x4a
	.zero		1
	.zero		1


	//----- nvinfo : EIATTR_EXIT_INSTR_OFFSETS
	.align		4
        /*0118*/ 	.byte	0x04, 0x1c
        /*011a*/ 	.short	(.L_173 - .L_172)


	//   ....[0]....
.L_172:
        /*011c*/ 	.word	0x00000070


	//   ....[1]....
        /*0120*/ 	.word	0x00000990


	//----- nvinfo : EIATTR_CRS_STACK_SIZE
	.align		4
.L_173:
        /*0124*/ 	.byte	0x04, 0x1e
        /*0126*/ 	.short	(.L_175 - .L_174)
.L_174:
        /*0128*/ 	.word	0x00000000


	//----- nvinfo : EIATTR_CBANK_PARAM_SIZE
	.align		4
.L_175:
        /*012c*/ 	.byte	0x03, 0x19
        /*012e*/ 	.short	0x0078


	//----- nvinfo : EIATTR_PARAM_CBANK
	.align		4
        /*0130*/ 	.byte	0x04, 0x0a
        /*0132*/ 	.short	(.L_177 - .L_176)
	.align		4
.L_176:
        /*0134*/ 	.word	index@(.nv.constant0._Z22x_create_matrix_on_gpuPdS_S_S_S_S_S_ddddiiidd)
        /*0138*/ 	.short	0x0380
        /*013a*/ 	.short	0x0078


	//----- nvinfo : EIATTR_SW_WAR
	.align		4
.L_177:
        /*013c*/ 	.byte	0x04, 0x36
        /*013e*/ 	.short	(.L_179 - .L_178)
.L_178:
        /*0140*/ 	.word	0x00000008
.L_179:


//--------------------- .nv.callgraph             --------------------------
	.section	.nv.callgraph,"",@"SHT_CUDA_CALLGRAPH"
	.align	4
	.sectionentsize	8
	.align		4
        /*0000*/ 	.word	0x00000000
	.align		4
        /*0004*/ 	.word	0xffffffff
	.align		4
        /*0008*/ 	.word	0x00000000
	.align		4
        /*000c*/ 	.word	0xfffffffe
	.align		4
        /*0010*/ 	.word	0x00000000
	.align		4
        /*0014*/ 	.word	0xfffffffd
	.align		4
        /*0018*/ 	.word	0x00000000
	.align		4
        /*001c*/ 	.word	0xfffffffc


//--------------------- .text._Z15y_Thomas_on_gpuPdS_S_S_S_S_S_iii --------------------------
	.section	.text._Z15y_Thomas_on_gpuPdS_S_S_S_S_S_iii,"ax",@progbits
	.align	128
        .global         _Z15y_Thomas_on_gpuPdS_S_S_S_S_S_iii
        .type           _Z15y_Thomas_on_gpuPdS_S_S_S_S_S_iii,@function
        .size           _Z15y_Thomas_on_gpuPdS_S_S_S_S_S_iii,(.L_x_119 - _Z15y_Thomas_on_gpuPdS_S_S_S_S_S_iii)
        .other          _Z15y_Thomas_on_gpuPdS_S_S_S_S_S_iii,@"STO_CUDA_ENTRY STV_DEFAULT"
_Z15y_Thomas_on_gpuPdS_S_S_S_S_S_iii:
.text._Z15y_Thomas_on_gpuPdS_S_S_S_S_S_iii:
[----:B------:R-:W-:Y:S01]  /*0000*/  LDC R1, c[0x0][0x37c] ;  /* 0x0000df00ff017b82 */ /* 0x000fe20000000800 */
[----:B------:R-:W0:Y:S01]  /*0010*/  S2R R7, SR_CTAID.X ;  /* 0x0000000000077919 */ /* 0x000e220000002500 */
[----:B------:R-:W0:Y:S01]  /*0020*/  LDCU UR4, c[0x0][0x360] ;  /* 0x00006c00ff0477ac */ /* 0x000e220008000800 */
[----:B------:R-:W0:Y:S01]  /*0030*/  S2R R0, SR_TID.X ;  /* 0x0000000000007919 */ /* 0x000e220000002100 */
[----:B------:R-:W1:Y:S01]  /*0040*/  LDCU UR5, c[0x0][0x3bc] ;  /* 0x00007780ff0577ac */ /* 0x000e620008000800 */
[----:B0-----:R-:W-:-:S05]  /*0050*/  IMAD R7, R7, UR4, R0 ;  /* 0x0000000407077c24 */ /* 0x001fca000f8e0200 */
[----:B-1----:R-:W-:-:S13]  /*0060*/  ISETP.GE.AND P0, PT, R7, UR5, PT ;  /* 0x0000000507007c0c */ /* 0x002fda000bf06270 */
[----:B------:R-:W-:Y:S05]  /*0070*/  @P0 EXIT ;  /* 0x000000000000094d */ /* 0x000fea0003800000 */
[----:B------:R-:W0:Y:S01]  /*0080*/  LDC R6, c[0x0][0x3c0] ;  /* 0x0000f000ff067b82 */ /* 0x000e220000000800 */
[----:B------:R-:W1:Y:S01]  /*0090*/  LDCU UR5, c[0x0][0x370] ;  /* 0x00006e00ff0577ac */ /* 0x000e620008000800 */
[----:B------:R-:W2:Y:S06]  /*00a0*/  LDCU.64 UR6, c[0x0][0x358] ;  /* 0x00006b00ff0677ac */ /* 0x000eac0008000a00 */
[----:B------:R-:W3:Y:S01]  /*00b0*/  LDC.64 R40, c[0x0][0x390] ;  /* 0x0000e400ff287b82 */ /* 0x000ee20000000a00 */
[----:B------:R-:W4:Y:S01]  /*00c0*/  LDCU UR8, c[0x0][0x3c0] ;  /* 0x00007800ff0877ac */ /* 0x000f220008000800 */
[----:B------:R-:W0:Y:S06]  /*00d0*/  LDCU UR9, c[0x0][0x3bc] ;  /* 0x00007780ff0977ac */ /* 0x000e2c0008000800 */
[----:B------:R-:W2:Y:S01]  /*00e0*/  LDC.64 R38, c[0x0][0x388] ;  /* 0x0000e200ff267b82 */ /* 0x000ea20000000a00 */
[----:B-1----:R-:W-:-:S07]  /*00f0*/  UIMAD UR4, UR4, UR5, URZ ;  /* 0x00000005040472a4 */ /* 0x002fce000f8e02ff */
[----:B------:R-:W1:Y:S01]  /*0100*/  LDC.64 R14, c[0x0][0x3a8] ;  /* 0x0000ea00ff0e7b82 */ /* 0x000e620000000a00 */
[C---:B0-----:R-:W-:Y:S01]  /*0110*/  ISETP.GT.AND P0, PT, R6.reuse, 0x1, PT ;  /* 0x000000010600780c */ /* 0x041fe20003f04270 */
[----:B------:R-:W-:-:S06]  /*0120*/  VIADD R8, R6, 0xffffffff ;  /* 0xffffffff06087836 */ /* 0x000fcc0000000000 */
[----:B------:R-:W0:Y:S08]  /*0130*/  LDC.64 R12, c[0x0][0x398] ;  /* 0x0000e600ff0c7b82 */ /* 0x000e300000000a00 */
[----:B------:R-:W0:Y:S08]  /*0140*/  LDC.64 R10, c[0x0][0x3b0] ;  /* 0x0000ec00ff0a7b82 */ /* 0x000e300000000a00 */
[----:B------:R-:W0:Y:S01]  /*0150*/  LDC.64 R4, c[0x0][0x3a0] ;  /* 0x0000e800ff047b82 */ /* 0x000e220000000a00 */
[----:B--234-:R-:W-:Y:S05]  /*0160*/  @P0 BRA `(.L_x_0) ;  /* 0x0000000000fc0947 */ /* 0x01cfea0003800000 */
.L_x_5:
[----:B--2---:R-:W-:-:S04]  /*0170*/  IMAD R17, R7, UR8, RZ ;  /* 0x0000000807117c24 */ /* 0x004fc8000f8e02ff */
[----:B------:R-:W-:-:S05]  /*0180*/  IMAD.WIDE R2, R17, 0x8, R38 ;  /* 0x0000000811027825 */ /* 0x000fca00078e0226 */
[----:B------:R-:W2:Y:S01]  /*0190*/  LDG.E.64 R24, desc[UR6][R2.64] ;  /* 0x0000000602187981 */ /* 0x000ea2000c1e1b00 */
[----:B------:R-:W-:-:S06]  /*01a0*/  IMAD.WIDE R26, R17, 0x8, R40 ;  /* 0x00000008111a7825 */ /* 0x000fcc00078e0228 */
[----:B------:R-:W3:Y:S01]  /*01b0*/  LDG.E.64 R26, desc[UR6][R26.64] ;  /* 0x000000061a1a7981 */ /* 0x000ee2000c1e1b00 */
[----:B------:R-:W-:Y:S01]  /*01c0*/  IMAD.MOV.U32 R18, RZ, RZ, 0x1 ;  /* 0x00000001ff127424 */ /* 0x000fe200078e00ff */
[----:B------:R-:W-:Y:S01]  /*01d0*/  BSSY.RECONVERGENT B0, `(.L_x_1) ;  /* 0x0000012000007945 */ /* 0x000fe20003800200 */
[----:B--2---:R-:W2:Y:S01]  /*01e0*/  MUFU.RCP64H R19, R25 ;  /* 0x0000001900137308 */ /* 0x004ea20000001800 */
[----:B---3--:R-:W-:-:S03]  /*01f0*/  FSETP.GEU.AND P1, PT, |R27|, 6.5827683646048100446e-37, PT ;  /* 0x036000001b00780b */ /* 0x008fc60003f2e200 */
[----:B--2---:R-:W-:-:S08]  /*0200*/  DFMA R20, -R24, R18, 1 ;  /* 0x3ff000001814742b */ /* 0x004fd00000000112 */
[----:B------:R-:W-:-:S08]  /*0210*/  DFMA R20, R20, R20, R20 ;  /* 0x000000141414722b */ /* 0x000fd00000000014 */
[----:B------:R-:W-:-:S08]  /*0220*/  DFMA R20, R18, R20, R18 ;  /* 0x000000141214722b */ /* 0x000fd00000000012 */
[----:B------:R-:W-:-:S08]  /*0230*/  DFMA R18, -R24, R20, 1 ;  /* 0x3ff000001812742b */ /* 0x000fd00000000114 */
[----:B------:R-:W-:-:S08]  /*0240*/  DFMA R18, R20, R18, R20 ;  /* 0x000000121412722b */ /* 0x000fd00000000014 */
[----:B------:R-:W-:-:S08]  /*0250*/  DMUL R20, R26, R18 ;  /* 0x000000121a147228 */ /* 0x000fd00000000000 */
[----:B------:R-:W-:-:S08]  /*0260*/  DFMA R22, -R24, R20, R26 ;  /* 0x000000141816722b */ /* 0x000fd0000000011a */
[----:B------:R-:W-:-:S10]  /*0270*/  DFMA R18, R18, R22, R20 ;  /* 0x000000161212722b */ /* 0x000fd40000000014 */
[----:B------:R-:W-:-:S05]  /*0280*/  FFMA R0, RZ, R25, R19 ;  /* 0x00000019ff007223 */ /* 0x000fca0000000013 */
[----:B------:R-:W-:-:S13]  /*0290*/  FSETP.GT.AND P0, PT, |R0|, 1.469367938527859385e-39, PT ;  /* 0x001000000000780b */ /* 0x000fda0003f04200 */
[----:B------:R-:W-:Y:S05]  /*02a0*/  @P0 BRA P1, `(.L_x_2) ;  /* 0x0000000000100947 */ /* 0x000fea0000800000 */
[----:B------:R-:W-:-:S07]  /*02b0*/  MOV R18, 0x2d0 ;  /* 0x000002d000127802 */ /* 0x000fce0000000f00 */
[----:B01----:R-:W-:Y:S05]  /*02c0*/  CALL.REL.NOINC `($__internal_1_$__cuda_sm20_div_rn_f64_full) ;  /* 0x0000002000d47944 */ /* 0x003fea0003c00000 */
[----:B------:R-:W-:Y:S02]  /*02d0*/  IMAD.MOV.U32 R18, RZ, RZ, R20 ;  /* 0x000000ffff127224 */ /* 0x000fe400078e0014 */
[----:B------:R-:W-:-:S07]  /*02e0*/  IMAD.MOV.U32 R19, RZ, RZ, R21 ;  /* 0x000000ffff137224 */ /* 0x000fce00078e0015 */
.L_x_2:
[----:B------:R-:W-:Y:S05]  /*02f0*/  BSYNC.RECONVERGENT B0 ;  /* 0x0000000000007941 */ /* 0x000fea0003800200 */
.L_x_1:
[----:B-1----:R-:W-:-:S05]  /*0300*/  IMAD.WIDE R20, R17, 0x8, R14 ;  /* 0x0000000811147825 */ /* 0x002fca00078e020e */
[----:B------:R1:W-:Y:S04]  /*0310*/  STG.E.64 desc[UR6][R20.64], R18 ;  /* 0x0000001214007986 */ /* 0x0003e8000c101b06 */
[----:B------:R-:W2:Y:S01]  /*0320*/  LDG.E.64 R24, desc[UR6][R2.64] ;  /* 0x0000000602187981 */ /* 0x000ea2000c1e1b00 */
[----:B0-----:R-:W-:-:S06]  /*0330*/  IMAD.WIDE R22, R17, 0x8, R12 ;  /* 0x0000000811167825 */ /* 0x001fcc00078e020c */
[----:B------:R-:W3:Y:S01]  /*0340*/  LDG.E.64 R22, desc[UR6][R22.64] ;  /* 0x0000000616167981 */ /* 0x000ee2000c1e1b00 */
[----:B------:R-:W-:Y:S01]  /*0350*/  IMAD.MOV.U32 R26, RZ, RZ, 0x1 ;  /* 0x00000001ff1a7424 */ /* 0x000fe200078e00ff */
[----:B------:R-:W-:Y:S01]  /*0360*/  BSSY.RECONVERGENT B0, `(.L_x_3) ;  /* 0x0000014000007945 */ /* 0x000fe20003800200 */
[----:B--2---:R-:W0:Y:S01]  /*0370*/  MUFU.RCP64H R27, R25 ;  /* 0x00000019001b7308 */ /* 0x004e220000001800 */
[----:B---3--:R-:W-:-:S03]  /*0380*/  FSETP.GEU.AND P1, PT, |R23|, 6.5827683646048100446e-37, PT ;  /* 0x036000001700780b */ /* 0x008fc60003f2e200 */
[----:B0-----:R-:W-:-:S08]  /*0390*/  DFMA R28, -R24, R26, 1 ;  /* 0x3ff00000181c742b */ /* 0x001fd0000000011a */
[----:B------:R-:W-:-:S08]  /*03a0*/  DFMA R28, R28, R28, R28 ;  /* 0x0000001c1c1c722b */ /* 0x000fd0000000001c */
[----:B------:R-:W-:-:S08]  /*03b0*/  DFMA R28, R26, R28, R26 ;  /* 0x0000001c1a1c722b */ /* 0x000fd0000000001a */
[----:B------:R-:W-:-:S08]  /*03c0*/  DFMA R26, -R24, R28, 1 ;  /* 0x3ff00000181a742b */ /* 0x000fd0000000011c */
[----:B------:R-:W-:-:S08]  /*03d0*/  DFMA R26, R28, R26, R28 ;  /* 0x0000001a1c1a722b */ /* 0x000fd0000000001c */
[----:B-1----:R-:W-:-:S08]  /*03e0*/  DMUL R18, R22, R26 ;  /* 0x0000001a16127228 */ /* 0x002fd00000000000 */
[----:B------:R-:W-:-:S08]  /*03f0*/  DFMA R2, -R24, R18, R22 ;  /* 0x000000121802722b */ /* 0x000fd00000000116 */
[----:B------:R-:W-:-:S10]  /*0400*/  DFMA R2, R26, R2, R18 ;  /* 0x000000021a02722b */ /* 0x000fd40000000012 */
[----:B------:R-:W-:-:S05]  /*0410*/  FFMA R0, RZ, R25, R3 ;  /* 0x00000019ff007223 */ /* 0x000fca0000000003 */
[----:B------:R-:W-:-:S13]  /*0420*/  FSETP.GT.AND P0, PT, |R0|, 1.469367938527859385e-39, PT ;  /* 0x001000000000780b */ /* 0x000fda0003f04200 */
[----:B------:R-:W-:Y:S05]  /*0430*/  @P0 BRA P1, `(.L_x_4) ;  /* 0x0000000000180947 */ /* 0x000fea0000800000 */
[----:B------:R-:W-:Y:S01]  /*0440*/  IMAD.MOV.U32 R26, RZ, RZ, R22 ;  /* 0x000000ffff1a7224 */ /* 0x000fe200078e0016 */
[----:B------:R-:W-:Y:S01]  /*0450*/  MOV R18, 0x480 ;  /* 0x0000048000127802 */ /* 0x000fe20000000f00 */
[----:B------:R-:W-:-:S07]  /*0460*/  IMAD.MOV.U32 R27, RZ, RZ, R23 ;  /* 0x000000ffff1b7224 */ /* 0x000fce00078e0017 */
[----:B------:R-:W-:Y:S05]  /*0470*/  CALL.REL.NOINC `($__internal_1_$__cuda_sm20_div_rn_f64_full) ;  /* 0x0000002000687944 */ /* 0x000fea0003c00000 */
[----:B------:R-:W-:Y:S02]  /*0480*/  IMAD.MOV.U32 R2, RZ, RZ, R20 ;  /* 0x000000ffff027224 */ /* 0x000fe400078e0014 */
[----:B------:R-:W-:-:S07]  /*0490*/  IMAD.MOV.U32 R3, RZ, RZ, R21 ;  /* 0x000000ffff037224 */ /* 0x000fce00078e0015 */
.L_x_4:
[----:B------:R-:W-:Y:S05]  /*04a0*/  BSYNC.RECONVERGENT B0 ;  /* 0x0000000000007941 */ /* 0x000fea0003800200 */
.L_x_3:
[----:B------:R-:W-:-:S05]  /*04b0*/  IMAD.WIDE R18, R17, 0x8, R10 ;  /* 0x0000000811127825 */ /* 0x000fca00078e020a */
[----:B------:R2:W-:Y:S01]  /*04c0*/  STG.E.64 desc[UR6][R18.64], R2 ;  /* 0x0000000212007986 */ /* 0x0005e2000c101b06 */
[----:B------:R-:W-:-:S06]  /*04d0*/  IMAD.WIDE R20, R8, 0x8, R18 ;  /* 0x0000000808147825 */ /* 0x000fcc00078e0212 */
[----:B------:R-:W3:Y:S01]  /*04e0*/  LDG.E.64 R20, desc[UR6][R20.64] ;  /* 0x0000000614147981 */ /* 0x000ee2000c1e1b00 */
[----:B------:R-:W-:Y:S02]  /*04f0*/  IMAD.IADD R17, R8, 0x1, R17 ;  /* 0x0000000108117824 */ /* 0x000fe400078e0211 */
[----:B------:R-:W-:Y:S02]  /*0500*/  VIADD R7, R7, UR4 ;  /* 0x0000000407077c36 */ /* 0x000fe40008000000 */
[----:B------:R-:W-:-:S03]  /*0510*/  IMAD.WIDE R16, R17, 0x8, R4 ;  /* 0x0000000811107825 */ /* 0x000fc600078e0204 */
[----:B------:R-:W-:Y:S02]  /*0520*/  ISETP.GE.AND P0, PT, R7, UR9, PT ;  /* 0x0000000907007c0c */ /* 0x000fe4000bf06270 */
[----:B---3--:R2:W-:Y:S11]  /*0530*/  STG.E.64 desc[UR6][R16.64], R20 ;  /* 0x0000001410007986 */ /* 0x0085f6000c101b06 */
[----:B------:R-:W-:Y:S05]  /*0540*/  @!P0 BRA `(.L_x_5) ;  /* 0xfffffffc00088947 */ /* 0x000fea000383ffff */
[----:B------:R-:W-:Y:S05]  /*0550*/  EXIT ;  /* 0x000000000000794d */ /* 0x000fea0003800000 */
.L_x_0:
[----:B0-----:R-:W-:Y:S01]  /*0560*/  VIADD R5, R6, 0x3 ;  /* 0x0000000306057836 */ /* 0x001fe20000000000 */
[----:B------:R-:W-:Y:S01]  /*0570*/  LOP3.LUT R4, R8, 0x7, RZ, 0xc0, !PT ;  /* 0x0000000708047812 */ /* 0x000fe200078ec0ff */
[----:B------:R-:W-:-:S03]  /*0580*/  VIADD R6, R6, 0xfffffffe ;  /* 0xfffffffe06067836 */ /* 0x000fc60000000000 */
[C---:B------:R-:W-:Y:S01]  /*0590*/  LOP3.LUT R2, R5.reuse, 0x3, RZ, 0xc0, !PT ;  /* 0x0000000305027812 */ /* 0x040fe200078ec0ff */
[----:B------:R-:W-:Y:S01]  /*05a0*/  VIADD R4, R4, 0xffffffff ;  /* 0xffffffff04047836 */ /* 0x000fe20000000000 */
[----:B------:R-:W-:-:S03]  /*05b0*/  LOP3.LUT R5, R5, 0x1, RZ, 0xc0, !PT ;  /* 0x0000000105057812 */ /* 0x000fc600078ec0ff */
[----:B------:R-:W-:-:S07]  /*05c0*/  VIADD R2, R2, 0xffffffff ;  /* 0xffffffff02027836 */ /* 0x000fce0000000000 */
.L_x_35:
[----:B0-----:R-:W0:Y:S01]  /*05d0*/  LDC.64 R10, c[0x0][0x388] ;  /* 0x0000e200ff0a7b82 */ /* 0x001e220000000a00 */
[----:B--2---:R-:W2:Y:S07]  /*05e0*/  LDCU UR5, c[0x0][0x3c0] ;  /* 0x00007800ff0577ac */ /* 0x004eae0008000800 */
[----:B---34-:R-:W3:Y:S01]  /*05f0*/  LDC.64 R12, c[0x0][0x390] ;  /* 0x0000e400ff0c7b82 */ /* 0x018ee20000000a00 */
[----:B--2---:R-:W-:Y:S01]  /*0600*/  IMAD R3, R7, UR5, RZ ;  /* 0x0000000507037c24 */ /* 0x004fe2000f8e02ff */
[----:B------:R-:W2:Y:S03]  /*0610*/  LDCU UR5, c[0x0][0x3bc] ;  /* 0x00007780ff0577ac */ /* 0x000ea60008000800 */
[----:B0-----:R-:W-:-:S05]  /*0620*/  IMAD.WIDE R10, R3, 0x8, R10 ;  /* 0x00000008030a7825 */ /* 0x001fca00078e020a */
[----:B------:R-:W4:Y:S01]  /*0630*/  LDG.E.64 R24, desc[UR6][R10.64] ;  /* 0x000000060a187981 */ /* 0x000f22000c1e1b00 */
[----:B---3--:R-:W-:-:S05]  /*0640*/  IMAD.WIDE R12, R3, 0x8, R12 ;  /* 0x00000008030c7825 */ /* 0x008fca00078e020c */
[----:B-1----:R-:W3:Y:S01]  /*0650*/  LDG.E.64 R26, desc[UR6][R12.64] ;  /* 0x000000060c1a7981 */ /* 0x002ee2000c1e1b00 */
[----:B-1----:R-:W-:Y:S01]  /*0660*/  IMAD.MOV.U32 R14, RZ, RZ, 0x1 ;  /* 0x00000001ff0e7424 */ /* 0x002fe200078e00ff */
[----:B------:R-:W-:Y:S01]  /*0670*/  BSSY.RECONVERGENT B0, `(.L_x_6) ;  /* 0x0000016000007945 */ /* 0x000fe20003800200 */
[----:B------:R-:W-:Y:S01]  /*0680*/  VIADD R7, R7, UR4 ;  /* 0x0000000407077c36 */ /* 0x000fe20008000000 */
[----:B------:R-:W-:-:S04]  /*0690*/  ISETP.GE.U32.AND P2, PT, R6, 0x3, PT ;  /* 0x000000030600780c */ /* 0x000fc80003f46070 */
[----:B--2---:R-:W-:Y:S01]  /*06a0*/  ISETP.GE.AND P1, PT, R7, UR5, PT ;  /* 0x0000000507007c0c */ /* 0x004fe2000bf26270 */
[----:B----4-:R-:W0:Y:S01]  /*06b0*/  MUFU.RCP64H R15, R25 ;  /* 0x00000019000f7308 */ /* 0x010e220000001800 */
[----:B---3--:R-:W-:Y:S01]  /*06c0*/  FSETP.GEU.AND P3, PT, |R27|, 6.5827683646048100446e-37, PT ;  /* 0x036000001b00780b */ /* 0x008fe20003f6e200 */
[----:B0-----:R-:W-:-:S08]  /*06d0*/  DFMA R16, -R24, R14, 1 ;  /* 0x3ff000001810742b */ /* 0x001fd0000000010e */
        /* <DEDUP_REMOVED lines=8> */
[----:B------:R-:W-:Y:S02]  /*0760*/  FSETP.GT.AND P0, PT, |R0|, 1.469367938527859385e-39, PT ;  /* 0x001000000000780b */ /* 0x000fe40003f04200 */
[----:B------:R-:W-:-:S11]  /*0770*/  SHF.R.S32.HI R0, RZ, 0x1f, R3 ;  /* 0x0000001fff007819 */ /* 0x000fd60000011403 */
[----:B------:R-:W-:Y:S05]  /*0780*/  @P0 BRA P3, `(.L_x_7) ;  /* 0x0000000000100947 */ /* 0x000fea0001800000 */
[----:B------:R-:W-:-:S07]  /*0790*/  MOV R18, 0x7b0 ;  /* 0x000007b000127802 */ /* 0x000fce0000000f00 */
[----:B------:R-:W-:Y:S05]  /*07a0*/  CALL.REL.NOINC `($__internal_1_$__cuda_sm20_div_rn_f64_full) ;  /* 0x0000001c009c7944 */ /* 0x000fea0003c00000 */
[----:B------:R-:W-:Y:S02]  /*07b0*/  IMAD.MOV.U32 R18, RZ, RZ, R20 ;  /* 0x000000ffff127224 */ /* 0x000fe400078e0014 */
[----:B------:R-:W-:-:S07]  /*07c0*/  IMAD.MOV.U32 R19, RZ, RZ, R21 ;  /* 0x000000ffff137224 */ /* 0x000fce00078e0015 */
.L_x_7:
[----:B------:R-:W-:Y:S05]  /*07d0*/  BSYNC.RECONVERGENT B0 ;  /* 0x0000000000007941 */ /* 0x000fea0003800200 */
.L_x_6:
[----:B------:R-:W0:Y:S08]  /*07e0*/  LDC.64 R14, c[0x0][0x3a8] ;  /* 0x0000ea00ff0e7b82 */ /* 0x000e300000000a00 */
[----:B------:R-:W1:Y:S01]  /*07f0*/  LDC.64 R16, c[0x0][0x398] ;  /* 0x0000e600ff107b82 */ /* 0x000e620000000a00 */
[----:B0-----:R-:W-:-:S05]  /*0800*/  IMAD.WIDE R14, R3, 0x8, R14 ;  /* 0x00000008030e7825 */ /* 0x001fca00078e020e */
[----:B------:R0:W-:Y:S04]  /*0810*/  STG.E.64 desc[UR6][R14.64], R18 ;  /* 0x000000120e007986 */ /* 0x0001e8000c101b06 */
[----:B------:R-:W2:Y:S01]  /*0820*/  LDG.E.64 R24, desc[UR6][R10.64] ;  /* 0x000000060a187981 */ /* 0x000ea2000c1e1b00 */
[----:B-1----:R-:W-:-:S05]  /*0830*/  IMAD.WIDE R16, R3, 0x8, R16 ;  /* 0x0000000803107825 */ /* 0x002fca00078e0210 */
[----:B------:R-:W3:Y:S01]  /*0840*/  LDG.E.64 R26, desc[UR6][R16.64] ;  /* 0x00000006101a7981 */ /* 0x000ee2000c1e1b00 */
[----:B------:R-:W-:Y:S01]  /*0850*/  IMAD.MOV.U32 R20, RZ, RZ, 0x1 ;  /* 0x00000001ff147424 */ /* 0x000fe200078e00ff */
[----:B------:R-:W-:Y:S01]  /*0860*/  BSSY.RECONVERGENT B0, `(.L_x_8) ;  /* 0x0000010000007945 */ /* 0x000fe20003800200 */
[----:B--2---:R-:W1:Y:S01]  /*0870*/  MUFU.RCP64H R21, R25 ;  /* 0x0000001900157308 */ /* 0x004e620000001800 */
[----:B---3--:R-:W-:-:S03]  /*0880*/  FSETP.GEU.AND P3, PT, |R27|, 6.5827683646048100446e-37, PT ;  /* 0x036000001b00780b */ /* 0x008fc60003f6e200 */
[----:B-1----:R-:W-:-:S08]  /*0890*/  DFMA R22, -R24, R20, 1 ;  /* 0x3ff000001816742b */ /* 0x002fd00000000114 */
[----:B------:R-:W-:-:S08]  /*08a0*/  DFMA R22, R22, R22, R22 ;  /* 0x000000161616722b */ /* 0x000fd00000000016 */
[----:B------:R-:W-:-:S08]  /*08b0*/  DFMA R22, R20, R22, R20 ;  /* 0x000000161416722b */ /* 0x000fd00000000014 */
[----:B------:R-:W-:-:S08]  /*08c0*/  DFMA R20, -R24, R22, 1 ;  /* 0x3ff000001814742b */ /* 0x000fd00000000116 */
[----:B------:R-:W-:-:S08]  /*08d0*/  DFMA R20, R22, R20, R22 ;  /* 0x000000141614722b */ /* 0x000fd00000000016 */
[----:B0-----:R-:W-:-:S08]  /*08e0*/  DMUL R18, R26, R20 ;  /* 0x000000141a127228 */ /* 0x001fd00000000000 */
[----:B------:R-:W-:-:S08]  /*08f0*/  DFMA R22, -R24, R18, R26 ;  /* 0x000000121816722b */ /* 0x000fd0000000011a */
[----:B------:R-:W-:-:S10]  /*0900*/  DFMA R20, R20, R22, R18 ;  /* 0x000000161414722b */ /* 0x000fd40000000012 */
[----:B------:R-:W-:-:S05]  /*0910*/  FFMA R9, RZ, R25, R21 ;  /* 0x00000019ff097223 */ /* 0x000fca0000000015 */
[----:B------:R-:W-:-:S13]  /*0920*/  FSETP.GT.AND P0, PT, |R9|, 1.469367938527859385e-39, PT ;  /* 0x001000000900780b */ /* 0x000fda0003f04200 */
[----:B------:R-:W-:Y:S05]  /*0930*/  @P0 BRA P3, `(.L_x_9) ;  /* 0x0000000000080947 */ /* 0x000fea0001800000 */
[----:B------:R-:W-:-:S07]  /*0940*/  MOV R18, 0x960 ;  /* 0x0000096000127802 */ /* 0x000fce0000000f00 */
[----:B------:R-:W-:Y:S05]  /*0950*/  CALL.REL.NOINC `($__internal_1_$__cuda_sm20_div_rn_f64_full) ;  /* 0x0000001c00307944 */ /* 0x000fea0003c00000 */
.L_x_9:
[----:B------:R-:W-:Y:S05]  /*0960*/  BSYNC.RECONVERGENT B0 ;  /* 0x0000000000007941 */ /* 0x000fea0003800200 */
.L_x_8:
[----:B------:R-:W0:Y:S01]  /*0970*/  LDC.64 R18, c[0x0][0x3b0] ;  /* 0x0000ec00ff127b82 */ /* 0x000e220000000a00 */
[----:B------:R-:W-:Y:S02]  /*0980*/  IMAD.MOV.U32 R41, RZ, RZ, 0x1 ;  /* 0x00000001ff297424 */ /* 0x000fe400078e00ff */
[----:B0-----:R-:W-:-:S05]  /*0990*/  IMAD.WIDE R18, R3, 0x8, R18 ;  /* 0x0000000803127825 */ /* 0x001fca00078e0212 */
[----:B------:R0:W-:Y:S01]  /*09a0*/  STG.E.64 desc[UR6][R18.64], R20 ;  /* 0x0000001412007986 */ /* 0x0001e2000c101b06 */
[----:B------:R-:W-:Y:S05]  /*09b0*/  @!P2 BRA `(.L_x_10) ;  /* 0x00000008008ca947 */ /* 0x000fea0003800000 */
[----:B------:R-:W1:Y:S01]  /*09c0*/  LDCU.64 UR8, c[0x0][0x388] ;  /* 0x00007100ff0877ac */ /* 0x000e620008000a00 */
[C---:B------:R-:W-:Y:S01]  /*09d0*/  IMAD.SHL.U32 R24, R3.reuse, 0x8, RZ ;  /* 0x0000000803187824 */ /* 0x040fe200078e00ff */
[C---:B------:R-:W-:Y:S01]  /*09e0*/  SHF.L.U64.HI R25, R3.reuse, 0x3, R0 ;  /* 0x0000000303197819 */ /* 0x040fe20000010200 */
[----:B------:R-:W-:Y:S01]  /*09f0*/  BSSY.RECONVERGENT B0, `(.L_x_11) ;  /* 0x000009e000007945 */ /* 0x000fe20003800200 */
[----:B------:R-:W2:Y:S01]  /*0a00*/  LDCU.128 UR16, c[0x0][0x390] ;  /* 0x00007200ff1077ac */ /* 0x000ea20008000c00 */
[----:B------:R-:W-:Y:S01]  /*0a10*/  LOP3.LUT R9, R8, 0xfffffffc, RZ, 0xc0, !PT ;  /* 0xfffffffc08097812 */ /* 0x000fe200078ec0ff */
[----:B------:R-:W-:Y:S01]  /*0a20*/  VIADD R42, R3, 0x1 ;  /* 0x00000001032a7836 */ /* 0x000fe20000000000 */
[----:B------:R-:W3:Y:S01]  /*0a30*/  LDCU.64 UR10, c[0x0][0x3b0] ;  /* 0x00007600ff0a77ac */ /* 0x000ee20008000a00 */
[----:B------:R-:W-:Y:S02]  /*0a40*/  IMAD.MOV.U32 R41, RZ, RZ, RZ ;  /* 0x000000ffff297224 */ /* 0x000fe400078e00ff */
[----:B------:R-:W-:Y:S01]  /*0a50*/  IMAD.MOV R9, RZ, RZ, -R9 ;  /* 0x000000ffff097224 */ /* 0x000fe200078e0a09 */
[----:B------:R-:W4:Y:S01]  /*0a60*/  LDCU.64 UR12, c[0x0][0x3a8] ;  /* 0x00007500ff0c77ac */ /* 0x000f220008000a00 */
[----:B-1----:R-:W-:-:S04]  /*0a70*/  IADD3 R22, P2, PT, R24, UR8, RZ ;  /* 0x0000000818167c10 */ /* 0x002fc8000ff5e0ff */
[----:B------:R-:W-:Y:S02]  /*0a80*/  IADD3 R22, P3, PT, R22, 0x20, RZ ;  /* 0x0000002016167810 */ /* 0x000fe40007f7e0ff */
[----:B--2---:R-:W-:Y:S02]  /*0a90*/  IADD3 R28, P0, PT, R24, UR16, RZ ;  /* 0x00000010181c7c10 */ /* 0x004fe4000ff1e0ff */
[----:B------:R-:W-:Y:S02]  /*0aa0*/  IADD3.X R23, PT, PT, RZ, UR9, R25, P3, P2 ;  /* 0x00000009ff177c10 */ /* 0x000fe40009fe4419 */
[----:B------:R-:W-:Y:S02]  /*0ab0*/  IADD3 R28, P6, PT, R28, 0x20, RZ ;  /* 0x000000201c1c7810 */ /* 0x000fe40007fde0ff */
[C---:B------:R-:W-:Y:S02]  /*0ac0*/  IADD3 R30, P5, PT, R24.reuse, UR18, RZ ;  /* 0x00000012181e7c10 */ /* 0x040fe4000ffbe0ff */
[----:B---3--:R-:W-:-:S02]  /*0ad0*/  IADD3 R36, P3, PT, R24, UR10, RZ ;  /* 0x0000000a18247c10 */ /* 0x008fc4000ff7e0ff */
[----:B----4-:R-:W-:Y:S02]  /*0ae0*/  IADD3 R24, P2, PT, R24, UR12, RZ ;  /* 0x0000000c18187c10 */ /* 0x010fe4000ff5e0ff */
[--C-:B------:R-:W-:Y:S02]  /*0af0*/  IADD3.X R29, PT, PT, RZ, UR17, R25.reuse, P6, P0 ;  /* 0x00000011ff1d7c10 */ /* 0x100fe4000b7e0419 */
[----:B------:R-:W-:Y:S02]  /*0b00*/  IADD3 R30, P4, PT, R30, 0x10, RZ ;  /* 0x000000101e1e7810 */ /* 0x000fe40007f9e0ff */
[----:B------:R-:W-:Y:S02]  /*0b10*/  IADD3 R36, P0, PT, R36, 0x10, RZ ;  /* 0x0000001024247810 */ /* 0x000fe40007f1e0ff */
[----:B------:R-:W-:Y:S02]  /*0b20*/  IADD3 R24, P6, PT, R24, 0x10, RZ ;  /* 0x0000001018187810 */ /* 0x000fe40007fde0ff */
[----:B------:R-:W-:-:S02]  /*0b30*/  IADD3.X R31, PT, PT, RZ, UR19, R25, P4, P5 ;  /* 0x00000013ff1f7c10 */ /* 0x000fc4000a7ea419 */
[--C-:B------:R-:W-:Y:S02]  /*0b40*/  IADD3.X R37, PT, PT, RZ, UR11, R25.reuse, P0, P3 ;  /* 0x0000000bff257c10 */ /* 0x100fe400087e6419 */
[----:B------:R-:W-:-:S07]  /*0b50*/  IADD3.X R25, PT, PT, RZ, UR13, R25, P6, P2 ;  /* 0x0000000dff197c10 */ /* 0x000fce000b7e4419 */
.L_x_20:
[----:B0-----:R-:W0:Y:S01]  /*0b60*/  LDC.64 R20, c[0x0][0x380] ;  /* 0x0000e000ff147b82 */ /* 0x001e220000000a00 */
[----:B------:R-:W2:Y:S04]  /*0b70*/  LDG.E.64 R34, desc[UR6][R22.64+-0x18] ;  /* 0xffffe80616227981 */ /* 0x000ea8000c1e1b00 */
[----:B-1----:R-:W2:Y:S01]  /*0b80*/  LDG.E.64 R26, desc[UR6][R24.64+-0x10] ;  /* 0xfffff006181a7981 */ /* 0x002ea2000c1e1b00 */
[----:B0-----:R-:W-:-:S05]  /*0b90*/  IMAD.WIDE R20, R42, 0x8, R20 ;  /* 0x000000082a147825 */ /* 0x001fca00078e0214 */
[----:B------:R-:W2:Y:S01]  /*0ba0*/  LDG.E.64 R32, desc[UR6][R20.64] ;  /* 0x0000000614207981 */ /* 0x000ea2000c1e1b00 */
[----:B------:R-:W-:Y:S01]  /*0bb0*/  BSSY.RECONVERGENT B1, `(.L_x_12) ;  /* 0x0000011000017945 */ /* 0x000fe20003800200 */
[----:B--2---:R-:W-:-:S06]  /*0bc0*/  DFMA R32, -R26, R32, R34 ;  /* 0x000000201a20722b */ /* 0x004fcc0000000122 */
[----:B------:R-:W0:Y:S04]  /*0bd0*/  MUFU.RCP64H R39, R33 ;  /* 0x0000002100277308 */ /* 0x000e280000001800 */
[----:B------:R-:W-:-:S06]  /*0be0*/  VIADD R38, R33, 0x300402 ;  /* 0x0030040221267836 */ /* 0x000fcc0000000000 */
[----:B0-----:R-:W-:-:S08]  /*0bf0*/  DFMA R34, -R32, R38, 1 ;  /* 0x3ff000002022742b */ /* 0x001fd00000000126 */
[----:B------:R-:W-:Y:S01]  /*0c00*/  DFMA R34, R34, R34, R34 ;  /* 0x000000222222722b */ /* 0x000fe20000000022 */
[----:B------:R-:W-:-:S07]  /*0c10*/  FSETP.GEU.AND P0, PT, |R38|, 5.8789094863358348022e-39, PT ;  /* 0x004004022600780b */ /* 0x000fce0003f0e200 */
[----:B------:R-:W-:-:S08]  /*0c20*/  DFMA R34, R38, R34, R38 ;  /* 0x000000222622722b */ /* 0x000fd00000000026 */
[----:B------:R-:W-:-:S08]  /*0c30*/  DFMA R26, -R32, R34, 1 ;  /* 0x3ff00000201a742b */ /* 0x000fd00000000122 */
[----:B------:R-:W-:Y:S01]  /*0c40*/  DFMA R34, R34, R26, R34 ;  /* 0x0000001a2222722b */ /* 0x000fe20000000022 */
[----:B------:R-:W-:Y:S02]  /*0c50*/  IMAD.MOV.U32 R26, RZ, RZ, R36 ;  /* 0x000000ffff1a7224 */ /* 0x000fe400078e0024 */
[----:B------:R-:W-:Y:S01]  /*0c60*/  IMAD.MOV.U32 R27, RZ, RZ, R37 ;  /* 0x000000ffff1b7224 */ /* 0x000fe200078e0025 */
[----:B------:R-:W-:Y:S07]  /*0c70*/  @P0 BRA `(.L_x_13) ;  /* 0x0000000000100947 */ /* 0x000fee0003800000 */
[----:B------:R-:W-:Y:S02]  /*0c80*/  LOP3.LUT R36, R33, 0x7fffffff, RZ, 0xc0, !PT ;  /* 0x7fffffff21247812 */ /* 0x000fe400078ec0ff */
[----:B------:R-:W-:-:S03]  /*0c90*/  MOV R40, 0xcc0 ;  /* 0x00000cc000287802 */ /* 0x000fc60000000f00 */
[----:B------:R-:W-:-:S07]  /*0ca0*/  VIADD R36, R36, 0xfff00000 ;  /* 0xfff0000024247836 */ /* 0x000fce0000000000 */
[----:B------:R-:W-:Y:S05]  /*0cb0*/  CALL.REL.NOINC `($__internal_0_$__cuda_sm20_dblrcp_rn_slowpath_v3) ;  /* 0x0000001400bc7944 */ /* 0x000fea0003c00000 */
.L_x_13:
[----:B------:R-:W-:Y:S05]  /*0cc0*/  BSYNC.RECONVERGENT B1 ;  /* 0x0000000000017941 */ /* 0x000fea0003800200 */
.L_x_12:
[----:B------:R-:W2:Y:S02]  /*0cd0*/  LDG.E.64 R44, desc[UR6][R28.64+-0x18] ;  /* 0xffffe8061c2c7981 */ /* 0x000ea4000c1e1b00 */
[----:B--2---:R-:W-:-:S07]  /*0ce0*/  DMUL R44, R44, R34 ;  /* 0x000000222c2c7228 */ /* 0x004fce0000000000 */
[----:B------:R-:W-:Y:S04]  /*0cf0*/  STG.E.64 desc[UR6][R24.64+-0x8], R44 ;  /* 0xfffff82c18007986 */ /* 0x000fe8000c101b06 */
[----:B------:R-:W2:Y:S04]  /*0d00*/  LDG.E.64 R38, desc[UR6][R30.64+-0x8] ;  /* 0xfffff8061e267981 */ /* 0x000ea8000c1e1b00 */
[----:B------:R-:W2:Y:S04]  /*0d10*/  LDG.E.64 R36, desc[UR6][R26.64+-0x10] ;  /* 0xfffff0061a247981 */ /* 0x000ea8000c1e1b00 */
[----:B------:R-:W2:Y:S02]  /*0d20*/  LDG.E.64 R32, desc[UR6][R20.64] ;  /* 0x0000000614207981 */ /* 0x000ea4000c1e1b00 */
[----:B--2---:R-:W-:-:S08]  /*0d30*/  DFMA R32, -R36, R32, R38 ;  /* 0x000000202420722b */ /* 0x004fd00000000126 */
[----:B------:R-:W-:-:S07]  /*0d40*/  DMUL R38, R32, R34 ;  /* 0x0000002220267228 */ /* 0x000fce0000000000 */
[----:B------:R0:W-:Y:S04]  /*0d50*/  STG.E.64 desc[UR6][R26.64+-0x8], R38 ;  /* 0xfffff8261a007986 */ /* 0x0001e8000c101b06 */
[----:B------:R-:W2:Y:S04]  /*0d60*/  LDG.E.64 R36, desc[UR6][R22.64+-0x10] ;  /* 0xfffff00616247981 */ /* 0x000ea8000c1e1b00 */
[----:B------:R-:W2:Y:S04]  /*0d70*/  LDG.E.64 R34, desc[UR6][R24.64+-0x8] ;  /* 0xfffff80618227981 */ /* 0x000ea8000c1e1b00 */
[----:B------:R-:W2:Y:S01]  /*0d80*/  LDG.E.64 R32, desc[UR6][R20.64+0x8] ;  /* 0x0000080614207981 */ /* 0x000ea2000c1e1b00 */
[----:B------:R-:W-:Y:S01]  /*0d90*/  BSSY.RECONVERGENT B1, `(.L_x_14) ;  /* 0x0000011000017945 */ /* 0x000fe20003800200 */
[----:B--2---:R-:W-:-:S06]  /*0da0*/  DFMA R32, -R34, R32, R36 ;  /* 0x000000202220722b */ /* 0x004fcc0000000124 */
[----:B------:R-:W1:Y:S04]  /*0db0*/  MUFU.RCP64H R37, R33 ;  /* 0x0000002100257308 */ /* 0x000e680000001800 */
[----:B------:R-:W-:-:S05]  /*0dc0*/  VIADD R36, R33, 0x300402 ;  /* 0x0030040221247836 */ /* 0x000fca0000000000 */
[----:B------:R-:W-:Y:S01]  /*0dd0*/  FSETP.GEU.AND P0, PT, |R36|, 5.8789094863358348022e-39, PT ;  /* 0x004004022400780b */ /* 0x000fe20003f0e200 */
[----:B-1----:R-:W-:-:S08]  /*0de0*/  DFMA R34, -R32, R36, 1 ;  /* 0x3ff000002022742b */ /* 0x002fd00000000124 */
[----:B------:R-:W-:-:S08]  /*0df0*/  DFMA R34, R34, R34, R34 ;  /* 0x000000222222722b */ /* 0x000fd00000000022 */
[----:B------:R-:W-:-:S08]  /*0e00*/  DFMA R34, R36, R34, R36 ;  /* 0x000000222422722b */ /* 0x000fd00000000024 */
[----:B0-----:R-:W-:-:S08]  /*0e10*/  DFMA R38, -R32, R34, 1 ;  /* 0x3ff000002026742b */ /* 0x001fd00000000122 */
[----:B------:R-:W-:Y:S01]  /*0e20*/  DFMA R38, R34, R38, R34 ;  /* 0x000000262226722b */ /* 0x000fe20000000022 */
[----:B------:R-:W-:Y:S10]  /*0e30*/  @P0 BRA `(.L_x_15) ;  /* 0x0000000000180947 */ /* 0x000ff40003800000 */
[----:B------:R-:W-:Y:S02]  /*0e40*/  LOP3.LUT R36, R33, 0x7fffffff, RZ, 0xc0, !PT ;  /* 0x7fffffff21247812 */ /* 0x000fe400078ec0ff */
[----:B------:R-:W-:-:S03]  /*0e50*/  MOV R40, 0xe80 ;  /* 0x00000e8000287802 */ /* 0x000fc60000000f00 */
[----:B------:R-:W-:-:S07]  /*0e60*/  VIADD R36, R36, 0xfff00000 ;  /* 0xfff0000024247836 */ /* 0x000fce0000000000 */
[----:B------:R-:W-:Y:S05]  /*0e70*/  CALL.REL.NOINC `($__internal_0_$__cuda_sm20_dblrcp_rn_slowpath_v3) ;  /* 0x00000014004c7944 */ /* 0x000fea0003c00000 */
[----:B------:R-:W-:Y:S01]  /*0e80*/  IMAD.MOV.U32 R38, RZ, RZ, R34 ;  /* 0x000000ffff267224 */ /* 0x000fe200078e0022 */
[----:B------:R-:W-:-:S07]  /*0e90*/  MOV R39, R35 ;  /* 0x0000002300277202 */ /* 0x000fce0000000f00 */
.L_x_15:
[----:B------:R-:W-:Y:S05]  /*0ea0*/  BSYNC.RECONVERGENT B1 ;  /* 0x0000000000017941 */ /* 0x000fea0003800200 */
.L_x_14:
        /* <DEDUP_REMOVED lines=27> */
[----:B------:R-:W-:Y:S02]  /*1060*/  IMAD.MOV.U32 R38, RZ, RZ, R34 ;  /* 0x000000ffff267224 */ /* 0x000fe400078e0022 */
[----:B------:R-:W-:-:S07]  /*1070*/  IMAD.MOV.U32 R39, RZ, RZ, R35 ;  /* 0x000000ffff277224 */ /* 0x000fce00078e0023 */
.L_x_17:
[----:B------:R-:W-:Y:S05]  /*1080*/  BSYNC.RECONVERGENT B1 ;  /* 0x0000000000017941 */ /* 0x000fea0003800200 */
.L_x_16:
[----:B------:R-:W2:Y:S02]  /*1090*/  LDG.E.64 R44, desc[UR6][R28.64+-0x8] ;  /* 0xfffff8061c2c7981 */ /* 0x000ea4000c1e1b00 */
[----:B--2---:R-:W-:-:S07]  /*10a0*/  DMUL R44, R44, R38 ;  /* 0x000000262c2c7228 */ /* 0x004fce0000000000 */
[----:B------:R0:W-:Y:S04]  /*10b0*/  STG.E.64 desc[UR6][R24.64+0x8], R44 ;  /* 0x0000082c18007986 */ /* 0x0001e8000c101b06 */
[----:B------:R-:W2:Y:S04]  /*10c0*/  LDG.E.64 R36, desc[UR6][R30.64+0x8] ;  /* 0x000008061e247981 */ /* 0x000ea8000c1e1b00 */
[----:B------:R-:W2:Y:S04]  /*10d0*/  LDG.E.64 R34, desc[UR6][R26.64] ;  /* 0x000000061a227981 */ /* 0x000ea8000c1e1b00 */
[----:B------:R-:W2:Y:S02]  /*10e0*/  LDG.E.64 R32, desc[UR6][R20.64+0x10] ;  /* 0x0000100614207981 */ /* 0x000ea4000c1e1b00 */
[----:B--2---:R-:W-:-:S08]  /*10f0*/  DFMA R32, -R34, R32, R36 ;  /* 0x000000202220722b */ /* 0x004fd00000000124 */
[----:B0-----:R-:W-:-:S07]  /*1100*/  DMUL R44, R32, R38 ;  /* 0x00000026202c7228 */ /* 0x001fce0000000000 */
        /* <DEDUP_REMOVED lines=12> */
[----:B------:R-:W-:-:S08]  /*11d0*/  DFMA R34, -R32, R36, 1 ;  /* 0x3ff000002022742b */ /* 0x000fd00000000124 */
[----:B------:R-:W-:Y:S01]  /*11e0*/  DFMA R34, R36, R34, R36 ;  /* 0x000000222422722b */ /* 0x000fe20000000024 */
[----:B0-----:R-:W-:Y:S10]  /*11f0*/  @P0 BRA `(.L_x_19) ;  /* 0x0000000000100947 */ /* 0x001ff40003800000 */
[----:B------:R-:W-:Y:S02]  /*1200*/  LOP3.LUT R36, R33, 0x7fffffff, RZ, 0xc0, !PT ;  /* 0x7fffffff21247812 */ /* 0x000fe400078ec0ff */
[----:B------:R-:W-:-:S03]  /*1210*/  MOV R40, 0x1240 ;  /* 0x0000124000287802 */ /* 0x000fc60000000f00 */
[----:B------:R-:W-:-:S07]  /*1220*/  VIADD R36, R36, 0xfff00000 ;  /* 0xfff0000024247836 */ /* 0x000fce0000000000 */
[----:B------:R-:W-:Y:S05]  /*1230*/  CALL.REL.NOINC `($__internal_0_$__cuda_sm20_dblrcp_rn_slowpath_v3) ;  /* 0x00000010005c7944 */ /* 0x000fea0003c00000 */
.L_x_19:
[----:B------:R-:W-:Y:S05]  /*1240*/  BSYNC.RECONVERGENT B1 ;  /* 0x0000000000017941 */ /* 0x000fea0003800200 */
.L_x_18:
[----:B------:R-:W2:Y:S02]  /*1250*/  LDG.E.64 R38, desc[UR6][R28.64] ;  /* 0x000000061c267981 */ /* 0x000ea4000c1e1b00 */
[----:B--2---:R-:W-:-:S07]  /*1260*/  DMUL R38, R38, R34 ;  /* 0x0000002226267228 */ /* 0x004fce0000000000 */
[----:B------:R0:W-:Y:S04]  /*1270*/  STG.E.64 desc[UR6][R24.64+0x10], R38 ;  /* 0x0000102618007986 */ /* 0x0001e8000c101b06 */
[----:B------:R-:W2:Y:S04]  /*1280*/  LDG.E.64 R20, desc[UR6][R20.64+0x18] ;  /* 0x0000180614147981 */ /* 0x000ea8000c1e1b00 */
[----:B------:R1:W2:Y:S04]  /*1290*/  LDG.E.64 R36, desc[UR6][R30.64+0x10] ;  /* 0x000010061e247981 */ /* 0x0002a8000c1e1b00 */
[----:B------:R-:W2:Y:S01]  /*12a0*/  LDG.E.64 R32, desc[UR6][R26.64+0x8] ;  /* 0x000008061a207981 */ /* 0x000ea2000c1e1b00 */
[----:B------:R-:W-:Y:S01]  /*12b0*/  IADD3 R22, P0, PT, R22, 0x20, RZ ;  /* 0x0000002016167810 */ /* 0x000fe20007f1e0ff */
[----:B------:R-:W-:Y:S01]  /*12c0*/  VIADD R9, R9, 0x4 ;  /* 0x0000000409097836 */ /* 0x000fe20000000000 */
[----:B0-----:R-:W-:Y:S01]  /*12d0*/  IADD3 R24, P3, PT, R24, 0x20, RZ ;  /* 0x0000002018187810 */ /* 0x001fe20007f7e0ff */
[----:B------:R-:W-:Y:S01]  /*12e0*/  VIADD R42, R42, 0x4 ;  /* 0x000000042a2a7836 */ /* 0x000fe20000000000 */
[----:B------:R-:W-:Y:S01]  /*12f0*/  IADD3 R28, P4, PT, R28, 0x20, RZ ;  /* 0x000000201c1c7810 */ /* 0x000fe20007f9e0ff */
[----:B------:R-:W-:Y:S01]  /*1300*/  IMAD.X R23, RZ, RZ, R23, P0 ;  /* 0x000000ffff177224 */ /* 0x000fe200000e0617 */
[----:B------:R-:W-:Y:S01]  /*1310*/  ISETP.NE.AND P0, PT, R9, RZ, PT ;  /* 0x000000ff0900720c */ /* 0x000fe20003f05270 */
[----:B------:R-:W-:Y:S01]  /*1320*/  IMAD.X R25, RZ, RZ, R25, P3 ;  /* 0x000000ffff197224 */ /* 0x000fe200018e0619 */
[----:B-1----:R-:W-:Y:S01]  /*1330*/  IADD3 R30, P5, PT, R30, 0x20, RZ ;  /* 0x000000201e1e7810 */ /* 0x002fe20007fbe0ff */
[----:B------:R-:W-:-:S02]  /*1340*/  IMAD.X R29, RZ, RZ, R29, P4 ;  /* 0x000000ffff1d7224 */ /* 0x000fc400020e061d */
[----:B------:R-:W-:Y:S02]  /*1350*/  VIADD R41, R41, 0x4 ;  /* 0x0000000429297836 */ /* 0x000fe40000000000 */
[----:B------:R-:W-:Y:S01]  /*1360*/  IMAD.X R31, RZ, RZ, R31, P5 ;  /* 0x000000ffff1f7224 */ /* 0x000fe200028e061f */
[----:B--2---:R-:W-:Y:S01]  /*1370*/  DFMA R32, -R32, R20, R36 ;  /* 0x000000142020722b */ /* 0x004fe20000000124 */
[----:B------:R-:W-:-:S05]  /*1380*/  IADD3 R36, P2, PT, R26, 0x20, RZ ;  /* 0x000000201a247810 */ /* 0x000fca0007f5e0ff */
[----:B------:R-:W-:Y:S02]  /*1390*/  IMAD.X R37, RZ, RZ, R27, P2 ;  /* 0x000000ffff257224 */ /* 0x000fe400010e061b */
[----:B------:R-:W-:-:S07]  /*13a0*/  DMUL R32, R32, R34 ;  /* 0x0000002220207228 */ /* 0x000fce0000000000 */
[----:B------:R1:W-:Y:S01]  /*13b0*/  STG.E.64 desc[UR6][R26.64+0x10], R32 ;  /* 0x000010201a007986 */ /* 0x0003e2000c101b06 */
[----:B------:R-:W-:Y:S05]  /*13c0*/  @P0 BRA `(.L_x_20) ;  /* 0xfffffff400e40947 */ /* 0x000fea000383ffff */
[----:B------:R-:W-:Y:S05]  /*13d0*/  BSYNC.RECONVERGENT B0 ;  /* 0x0000000000007941 */ /* 0x000fea0003800200 */
.L_x_11:
[----:B------:R-:W-:-:S07]  /*13e0*/  VIADD R41, R41, 0x1 ;  /* 0x0000000129297836 */ /* 0x000fce0000000000 */
.L_x_10:
[----:B------:R-:W-:Y:S01]  /*13f0*/  LOP3.LUT P0, RZ, R8, 0x3, RZ, 0xc0, !PT ;  /* 0x0000000308ff7812 */ /* 0x000fe2000780c0ff */
[----:B------:R-:W-:-:S12]  /*1400*/  BSSY.RECONVERGENT B0, `(.L_x_21) ;  /* 0x0000071000007945 */ /* 0x000fd80003800200 */
[----:B------:R-:W-:Y:S05]  /*1410*/  @!P0 BRA `(.L_x_22) ;  /* 0x0000000400bc8947 */ /* 0x000fea0003800000 */
[----:B------:R-:W-:-:S13]  /*1420*/  ISETP.NE.AND P0, PT, R2, RZ, PT ;  /* 0x000000ff0200720c */ /* 0x000fda0003f05270 */
[----:B------:R-:W-:Y:S05]  /*1430*/  @!P0 BRA `(.L_x_23) ;  /* 0x00000004001c8947 */ /* 0x000fea0003800000 */
[----:B-1----:R-:W1:Y:S01]  /*1440*/  LDC.64 R26, c[0x0][0x380] ;  /* 0x0000e000ff1a7b82 */ /* 0x002e620000000a00 */
[----:B------:R-:W-:Y:S02]  /*1450*/  IMAD.IADD R9, R3, 0x1, R41 ;  /* 0x0000000103097824 */ /* 0x000fe400078e0229 */
[----:B------:R-:W-:-:S04]  /*1460*/  IMAD.WIDE R30, R41, 0x8, R10 ;  /* 0x00000008291e7825 */ /* 0x000fc800078e020a */
[----:B------:R-:W-:Y:S01]  /*1470*/  IMAD.WIDE R28, R41, 0x8, R14 ;  /* 0x00000008291c7825 */ /* 0x000fe200078e020e */
[----:B------:R-:W2:Y:S04]  /*1480*/  LDG.E.64 R32, desc[UR6][R30.64] ;  /* 0x000000061e207981 */ /* 0x000ea8000c1e1b00 */
[----:B0-----:R-:W2:Y:S01]  /*1490*/  LDG.E.64 R20, desc[UR6][R28.64+-0x8] ;  /* 0xfffff8061c147981 */ /* 0x001ea2000c1e1b00 */
[----:B-1----:R-:W-:-:S05]  /*14a0*/  IMAD.WIDE R26, R9, 0x8, R26 ;  /* 0x00000008091a7825 */ /* 0x002fca00078e021a */
[----:B------:R-:W2:Y:S01]  /*14b0*/  LDG.E.64 R22, desc[UR6][R26.64] ;  /* 0x000000061a167981 */ /* 0x000ea2000c1e1b00 */
[----:B------:R-:W-:Y:S01]  /*14c0*/  BSSY.RECONVERGENT B1, `(.L_x_24) ;  /* 0x0000010000017945 */ /* 0x000fe20003800200 */
[----:B------:R-:W-:Y:S01]  /*14d0*/  SHF.R.S32.HI R9, RZ, 0x1f, R41 ;  /* 0x0000001fff097819 */ /* 0x000fe20000011429 */
        /* <DEDUP_REMOVED lines=9> */
[----:B------:R-:W-:Y:S10]  /*1570*/  @P0 BRA `(.L_x_25) ;  /* 0x0000000000100947 */ /* 0x000ff40003800000 */
[----:B------:R-:W-:Y:S02]  /*1580*/  LOP3.LUT R36, R33, 0x7fffffff, RZ, 0xc0, !PT ;  /* 0x7fffffff21247812 */ /* 0x000fe400078ec0ff */
[----:B------:R-:W-:-:S03]  /*1590*/  MOV R40, 0x15c0 ;  /* 0x000015c000287802 */ /* 0x000fc60000000f00 */
[----:B------:R-:W-:-:S07]  /*15a0*/  VIADD R36, R36, 0xfff00000 ;  /* 0xfff0000024247836 */ /* 0x000fce0000000000 */
[----:B------:R-:W-:Y:S05]  /*15b0*/  CALL.REL.NOINC `($__internal_0_$__cuda_sm20_dblrcp_rn_slowpath_v3) ;  /* 0x0000000c007c7944 */ /* 0x000fea0003c00000 */
.L_x_25:
[----:B------:R-:W-:Y:S05]  /*15c0*/  BSYNC.RECONVERGENT B1 ;  /* 0x0000000000017941 */ /* 0x000fea0003800200 */
.L_x_24:
[C---:B------:R-:W-:Y:S01]  /*15d0*/  IMAD.WIDE R24, R41.reuse, 0x8, R12 ;  /* 0x0000000829187825 */ /* 0x040fe200078e020c */
[----:B------:R-:W0:Y:S04]  /*15e0*/  LDCU.64 UR8, c[0x0][0x380] ;  /* 0x00007000ff0877ac */ /* 0x000e280008000a00 */
[----:B------:R-:W2:Y:S01]  /*15f0*/  LDG.E.64 R38, desc[UR6][R24.64] ;  /* 0x0000000618267981 */ /* 0x000ea2000c1e1b00 */
[----:B------:R-:W-:-:S04]  /*1600*/  IMAD.WIDE R22, R41, 0x8, R18 ;  /* 0x0000000829167825 */ /* 0x000fc800078e0212 */
[----:B------:R-:W-:Y:S01]  /*1610*/  IMAD.WIDE R20, R41, 0x8, R16 ;  /* 0x0000000829147825 */ /* 0x000fe200078e0210 */
[----:B--2---:R-:W-:-:S07]  /*1620*/  DMUL R38, R38, R34 ;  /* 0x0000002226267228 */ /* 0x004fce0000000000 */
[----:B------:R1:W-:Y:S04]  /*1630*/  STG.E.64 desc[UR6][R28.64], R38 ;  /* 0x000000261c007986 */ /* 0x0003e8000c101b06 */
[----:B------:R-:W2:Y:S04]  /*1640*/  LDG.E.64 R26, desc[UR6][R26.64] ;  /* 0x000000061a1a7981 */ /* 0x000ea8000c1e1b00 */
[----:B------:R-:W2:Y:S04]  /*1650*/  LDG.E.64 R32, desc[UR6][R22.64+-0x8] ;  /* 0xfffff80616207981 */ /* 0x000ea8000c1e1b00 */
[----:B------:R-:W2:Y:S01]  /*1660*/  LDG.E.64 R36, desc[UR6][R20.64] ;  /* 0x0000000614247981 */ /* 0x000ea2000c1e1b00 */
[----:B------:R-:W-:-:S05]  /*1670*/  IADD3 R40, P0, PT, R3, R41, RZ ;  /* 0x0000002903287210 */ /* 0x000fca0007f1e0ff */
[----:B------:R-:W-:Y:S01]  /*1680*/  IMAD.X R9, R0, 0x1, R9, P0 ;  /* 0x0000000100097824 */ /* 0x000fe200000e0609 */
[----:B0-----:R-:W-:-:S04]  /*1690*/  LEA R42, P0, R40, UR8, 0x3 ;  /* 0x00000008282a7c11 */ /* 0x001fc8000f8018ff */
[----:B------:R-:W-:Y:S01]  /*16a0*/  LEA.HI.X R43, R40, UR9, R9, 0x3, P0 ;  /* 0x00000009282b7c11 */ /* 0x000fe200080f1c09 */
        /* <DEDUP_REMOVED lines=8> */
[----:B------:R-:W0:Y:S04]  /*1730*/  MUFU.RCP64H R37, R33 ;  /* 0x0000002100257308 */ /* 0x000e280000001800 */
[----:B------:R-:W-:-:S05]  /*1740*/  VIADD R36, R33, 0x300402 ;  /* 0x0030040221247836 */ /* 0x000fca0000000000 */
[----:B------:R-:W-:Y:S01]  /*1750*/  FSETP.GEU.AND P0, PT, |R36|, 5.8789094863358348022e-39, PT ;  /* 0x004004022400780b */ /* 0x000fe20003f0e200 */
[----:B0-----:R-:W-:-:S08]  /*1760*/  DFMA R26, -R32, R36, 1 ;  /* 0x3ff00000201a742b */ /* 0x001fd00000000124 */
[----:B------:R-:W-:-:S08]  /*1770*/  DFMA R26, R26, R26, R26 ;  /* 0x0000001a1a1a722b */ /* 0x000fd0000000001a */
[----:B------:R-:W-:-:S08]  /*1780*/  DFMA R26, R36, R26, R36 ;  /* 0x0000001a241a722b */ /* 0x000fd00000000024 */
[----:B------:R-:W-:-:S08]  /*1790*/  DFMA R34, -R32, R26, 1 ;  /* 0x3ff000002022742b */ /* 0x000fd0000000011a */
[----:B------:R-:W-:Y:S01]  /*17a0*/  DFMA R34, R26, R34, R26 ;  /* 0x000000221a22722b */ /* 0x000fe2000000001a */
[----:B-1----:R-:W-:Y:S10]  /*17b0*/  @P0 BRA `(.L_x_27) ;  /* 0x0000000000100947 */ /* 0x002ff40003800000 */
[----:B------:R-:W-:Y:S02]  /*17c0*/  LOP3.LUT R36, R33, 0x7fffffff, RZ, 0xc0, !PT ;  /* 0x7fffffff21247812 */ /* 0x000fe400078ec0ff */
[----:B------:R-:W-:-:S03]  /*17d0*/  MOV R40, 0x1800 ;  /* 0x0000180000287802 */ /* 0x000fc60000000f00 */
[----:B------:R-:W-:-:S07]  /*17e0*/  VIADD R36, R36, 0xfff00000 ;  /* 0xfff0000024247836 */ /* 0x000fce0000000000 */
[----:B------:R-:W-:Y:S05]  /*17f0*/  CALL.REL.NOINC `($__internal_0_$__cuda_sm20_dblrcp_rn_slowpath_v3) ;  /* 0x0000000800ec7944 */ /* 0x000fea0003c00000 */
.L_x_27:
[----:B------:R-:W-:Y:S05]  /*1800*/  BSYNC.RECONVERGENT B1 ;  /* 0x0000000000017941 */ /* 0x000fea0003800200 */
.L_x_26:
[----:B------:R-:W2:Y:S02]  /*1810*/  LDG.E.64 R24, desc[UR6][R24.64+0x8] ;  /* 0x0000080618187981 */ /* 0x000ea4000c1e1b00 */
[----:B--2---:R-:W-:-:S07]  /*1820*/  DMUL R26, R24, R34 ;  /* 0x00000022181a7228 */ /* 0x004fce0000000000 */
[----:B------:R2:W-:Y:S04]  /*1830*/  STG.E.64 desc[UR6][R28.64+0x8], R26 ;  /* 0x0000081a1c007986 */ /* 0x0005e8000c101b06 */
[----:B------:R-:W3:Y:S04]  /*1840*/  LDG.E.64 R20, desc[UR6][R20.64+0x8] ;  /* 0x0000080614147981 */ /* 0x000ee8000c1e1b00 */
[----:B------:R-:W3:Y:S04]  /*1850*/  LDG.E.64 R42, desc[UR6][R42.64+0x8] ;  /* 0x000008062a2a7981 */ /* 0x000ee8000c1e1b00 */
[----:B------:R-:W3:Y:S01]  /*1860*/  LDG.E.64 R30, desc[UR6][R22.64] ;  /* 0x00000006161e7981 */ /* 0x000ee2000c1e1b00 */
[----:B------:R-:W-:Y:S01]  /*1870*/  VIADD R41, R41, 0x2 ;  /* 0x0000000229297836 */ /* 0x000fe20000000000 */
[----:B---3--:R-:W-:-:S08]  /*1880*/  DFMA R30, -R30, R42, R20 ;  /* 0x0000002a1e1e722b */ /* 0x008fd00000000114 */
[----:B------:R-:W-:-:S07]  /*1890*/  DMUL R30, R30, R34 ;  /* 0x000000221e1e7228 */ /* 0x000fce0000000000 */
[----:B------:R2:W-:Y:S04]  /*18a0*/  STG.E.64 desc[UR6][R22.64+0x8], R30 ;  /* 0x0000081e16007986 */ /* 0x0005e8000c101b06 */
.L_x_23:
[----:B------:R-:W-:-:S13]  /*18b0*/  ISETP.NE.AND P0, PT, R5, RZ, PT ;  /* 0x000000ff0500720c */ /* 0x000fda0003f05270 */
[----:B------:R-:W-:Y:S05]  /*18c0*/  @!P0 BRA `(.L_x_22) ;  /* 0x0000000000908947 */ /* 0x000fea0003800000 */
[----:B------:R-:W3:Y:S01]  /*18d0*/  LDC.64 R24, c[0x0][0x380] ;  /* 0x0000e000ff187b82 */ /* 0x000ee20000000a00 */
[----:B------:R-:W-:Y:S01]  /*18e0*/  IADD3 R9, PT, PT, R3, R41, RZ ;  /* 0x0000002903097210 */ /* 0x000fe20007ffe0ff */
[----:B--2---:R-:W-:-:S04]  /*18f0*/  IMAD.WIDE R22, R41, 0x8, R10 ;  /* 0x0000000829167825 */ /* 0x004fc800078e020a */
[----:B0-----:R-:W-:Y:S02]  /*1900*/  IMAD.WIDE R20, R41, 0x8, R14 ;  /* 0x0000000829147825 */ /* 0x001fe400078e020e */
[----:B------:R-:W2:Y:S04]  /*1910*/  LDG.E.64 R22, desc[UR6][R22.64] ;  /* 0x0000000616167981 */ /* 0x000ea8000c1e1b00 */
[----:B-1----:R-:W2:Y:S01]  /*1920*/  LDG.E.64 R32, desc[UR6][R20.64+-0x8] ;  /* 0xfffff80614207981 */ /* 0x002ea2000c1e1b00 */
[----:B---3--:R-:W-:-:S05]  /*1930*/  IMAD.WIDE R10, R9, 0x8, R24 ;  /* 0x00000008090a7825 */ /* 0x008fca00078e0218 */
        /* <DEDUP_REMOVED lines=16> */
.L_x_29:
[----:B------:R-:W-:Y:S05]  /*1a40*/  BSYNC.RECONVERGENT B1 ;  /* 0x0000000000017941 */ /* 0x000fea0003800200 */
.L_x_28:
[----:B------:R-:W-:-:S06]  /*1a50*/  IMAD.WIDE R12, R41, 0x8, R12 ;  /* 0x00000008290c7825 */ /* 0x000fcc00078e020c */
[----:B------:R-:W2:Y:S01]  /*1a60*/  LDG.E.64 R12, desc[UR6][R12.64] ;  /* 0x000000060c0c7981 */ /* 0x000ea2000c1e1b00 */
[----:B------:R-:W-:-:S04]  /*1a70*/  IMAD.WIDE R16, R41, 0x8, R16 ;  /* 0x0000000829107825 */ /* 0x000fc800078e0210 */
[----:B------:R-:W-:Y:S01]  /*1a80*/  IMAD.WIDE R24, R41, 0x8, R18 ;  /* 0x0000000829187825 */ /* 0x000fe200078e0212 */
[----:B--2---:R-:W-:-:S07]  /*1a90*/  DMUL R22, R12, R34 ;  /* 0x000000220c167228 */ /* 0x004fce0000000000 */
[----:B------:R3:W-:Y:S04]  /*1aa0*/  STG.E.64 desc[UR6][R20.64], R22 ;  /* 0x0000001614007986 */ /* 0x0007e8000c101b06 */
[----:B------:R-:W2:Y:S04]  /*1ab0*/  LDG.E.64 R16, desc[UR6][R16.64] ;  /* 0x0000000610107981 */ /* 0x000ea8000c1e1b00 */
[----:B------:R-:W2:Y:S04]  /*1ac0*/  LDG.E.64 R10, desc[UR6][R10.64] ;  /* 0x000000060a0a7981 */ /* 0x000ea8000c1e1b00 */
[----:B------:R-:W2:Y:S02]  /*1ad0*/  LDG.E.64 R26, desc[UR6][R24.64+-0x8] ;  /* 0xfffff806181a7981 */ /* 0x000ea4000c1e1b00 */
[----:B--2---:R-:W-:-:S08]  /*1ae0*/  DFMA R26, -R26, R10, R16 ;  /* 0x0000000a1a1a722b */ /* 0x004fd00000000110 */
[----:B------:R-:W-:-:S07]  /*1af0*/  DMUL R26, R26, R34 ;  /* 0x000000221a1a7228 */ /* 0x000fce0000000000 */
[----:B------:R3:W-:Y:S04]  /*1b00*/  STG.E.64 desc[UR6][R24.64], R26 ;  /* 0x0000001a18007986 */ /* 0x0007e8000c101b06 */
.L_x_22:
[----:B------:R-:W-:Y:S05]  /*1b10*/  BSYNC.RECONVERGENT B0 ;  /* 0x0000000000007941 */ /* 0x000fea0003800200 */
.L_x_21:
[C---:B------:R-:W-:Y:S01]  /*1b20*/  IMAD.WIDE R12, R8.reuse, 0x8, R18 ;  /* 0x00000008080c7825 */ /* 0x040fe200078e0212 */
[----:B------:R-:W4:Y:S05]  /*1b30*/  LDC.64 R10, c[0x0][0x3a0] ;  /* 0x0000e800ff0a7b82 */ /* 0x000f2a0000000a00 */
[----:B------:R-:W5:Y:S01]  /*1b40*/  LDG.E.64 R12, desc[UR6][R12.64] ;  /* 0x000000060c0c7981 */ /* 0x000f62000c1e1b00 */
[----:B------:R-:W-:Y:S01]  /*1b50*/  IMAD.IADD R17, R8, 0x1, R3 ;  /* 0x0000000108117824 */ /* 0x000fe200078e0203 */
[----:B------:R-:W-:Y:S01]  /*1b60*/  ISETP.GE.U32.AND P0, PT, R6, 0x7, PT ;  /* 0x000000070600780c */ /* 0x000fe20003f06070 */
[----:B------:R-:W-:Y:S01]  /*1b70*/  IMAD.MOV.U32 R9, RZ, RZ, R6 ;  /* 0x000000ffff097224 */ /* 0x000fe200078e0006 */
[----:B------:R-:W-:Y:S01]  /*1b80*/  LOP3.LUT P2, RZ, R8, 0x7, RZ, 0xc0, !PT ;  /* 0x0000000708ff7812 */ /* 0x000fe2000784c0ff */
[----:B----4-:R-:W-:-:S05]  /*1b90*/  IMAD.WIDE R16, R17, 0x8, R10 ;  /* 0x0000000811107825 */ /* 0x010fca00078e020a */
[----:B-----5:R4:W-:Y:S05]  /*1ba0*/  STG.E.64 desc[UR6][R16.64], R12 ;  /* 0x0000000c10007986 */ /* 0x0209ea000c101b06 */
[----:B------:R-:W-:Y:S05]  /*1bb0*/  @!P0 BRA `(.L_x_30) ;  /* 0x0000000000e08947 */ /* 0x000fea0003800000 */
[----:B------:R-:W-:Y:S01]  /*1bc0*/  BSSY.RECONVERGENT B0, `(.L_x_30) ;  /* 0x0000037000007945 */ /* 0x000fe20003800200 */
[----:B--23--:R-:W-:Y:S02]  /*1bd0*/  IMAD.MOV.U32 R22, RZ, RZ, RZ ;  /* 0x000000ffff167224 */ /* 0x00cfe400078e00ff */
[----:B------:R-:W-:-:S07]  /*1be0*/  IMAD.MOV.U32 R9, RZ, RZ, R6 ;  /* 0x000000ffff097224 */ /* 0x000fce00078e0006 */
.L_x_31:
[C---:B----4-:R-:W-:Y:S01]  /*1bf0*/  IADD3 R17, PT, PT, R9.reuse, 0x1, R3 ;  /* 0x0000000109117810 */ /* 0x050fe20007ffe003 */
[C---:B------:R-:W-:Y:S01]  /*1c00*/  IMAD.WIDE R12, R9.reuse, 0x8, R18 ;  /* 0x00000008090c7825 */ /* 0x040fe200078e0212 */
[----:B--2---:R-:W2:Y:S03]  /*1c10*/  LDCU.64 UR8, c[0x0][0x3a0] ;  /* 0x00007400ff0877ac */ /* 0x004ea60008000a00 */
[----:B0-----:R-:W-:Y:S01]  /*1c20*/  IMAD.WIDE R20, R9, 0x8, R14 ;  /* 0x0000000809147825 */ /* 0x001fe200078e020e */
[----:B------:R-:W3:Y:S03]  /*1c30*/  LDG.E.64 R24, desc[UR6][R12.64] ;  /* 0x000000060c187981 */ /* 0x000ee6000c1e1b00 */
[----:B------:R-:W-:Y:S01]  /*1c40*/  IMAD.WIDE R16, R17, 0x8, R10 ;  /* 0x0000000811107825 */ /* 0x000fe200078e020a */
[----:B-1----:R-:W3:Y:S04]  /*1c50*/  LDG.E.64 R26, desc[UR6][R20.64] ;  /* 0x00000006141a7981 */ /* 0x002ee8000c1e1b00 */
[----:B------:R-:W3:Y:S02]  /*1c60*/  LDG.E.64 R28, desc[UR6][R16.64] ;  /* 0x00000006101c7981 */ /* 0x000ee4000c1e1b00 */
[----:B---3--:R-:W-:-:S07]  /*1c70*/  DFMA R26, -R26, R28, R24 ;  /* 0x0000001c1a1a722b */ /* 0x008fce0000000118 */
[----:B------:R0:W-:Y:S04]  /*1c80*/  STG.E.64 desc[UR6][R16.64+-0x8], R26 ;  /* 0xfffff81a10007986 */ /* 0x0001e8000c101b06 */
[----:B------:R-:W3:Y:S04]  /*1c90*/  LDG.E.64 R24, desc[UR6][R12.64+-0x8] ;  /* 0xfffff8060c187981 */ /* 0x000ee8000c1e1b00 */
[----:B------:R-:W3:Y:S02]  /*1ca0*/  LDG.E.64 R28, desc[UR6][R20.64+-0x8] ;  /* 0xfffff806141c7981 */ /* 0x000ee4000c1e1b00 */
[----:B---3--:R-:W-:-:S07]  /*1cb0*/  DFMA R28, R26, -R28, R24 ;  /* 0x8000001c1a1c722b */ /* 0x008fce0000000018 */
[----:B------:R1:W-:Y:S04]  /*1cc0*/  STG.E.64 desc[UR6][R16.64+-0x10], R28 ;  /* 0xfffff01c10007986 */ /* 0x0003e8000c101b06 */
[----:B------:R-:W3:Y:S04]  /*1cd0*/  LDG.E.64 R30, desc[UR6][R12.64+-0x10] ;  /* 0xfffff0060c1e7981 */ /* 0x000ee8000c1e1b00 */
[----:B------:R-:W3:Y:S01]  /*1ce0*/  LDG.E.64 R32, desc[UR6][R20.64+-0x10] ;  /* 0xfffff00614207981 */ /* 0x000ee2000c1e1b00 */
[----:B------:R-:W-:-:S04]  /*1cf0*/  IADD3 R23, P0, PT, R3, R9, RZ ;  /* 0x0000000903177210 */ /* 0x000fc80007f1e0ff */
[----:B------:R-:W-:Y:S02]  /*1d00*/  LEA.HI.X.SX32 R34, R9, R0, 0x1, P0 ;  /* 0x0000000009227211 */ /* 0x000fe400000f0eff */
[----:B--2---:R-:W-:-:S04]  /*1d10*/  LEA R24, P0, R23, UR8, 0x3 ;  /* 0x0000000817187c11 */ /* 0x004fc8000f8018ff */
[----:B------:R-:W-:Y:S01]  /*1d20*/  LEA.HI.X R25, R23, UR9, R34, 0x3, P0 ;  /* 0x0000000917197c11 */ /* 0x000fe200080f1c22 */
[----:B---3--:R-:W-:-:S07]  /*1d30*/  DFMA R30, R28, -R32, R30 ;  /* 0x800000201c1e722b */ /* 0x008fce000000001e */
[----:B------:R2:W-:Y:S04]  /*1d40*/  STG.E.64 desc[UR6][R24.64+-0x10], R30 ;  /* 0xfffff01e18007986 */ /* 0x0005e8000c101b06 */
[----:B0-----:R-:W3:Y:S04]  /*1d50*/  LDG.E.64 R26, desc[UR6][R12.64+-0x18] ;  /* 0xffffe8060c1a7981 */ /* 0x001ee8000c1e1b00 */
[----:B-1----:R-:W3:Y:S04]  /*1d60*/  LDG.E.64 R28, desc[UR6][R20.64+-0x18] ;  /* 0xffffe806141c7981 */ /* 0x002ee8000c1e1b00 */
[----:B------:R-:W3:Y:S02]  /*1d70*/  LDG.E.64 R32, desc[UR6][R16.64+-0x18] ;  /* 0xffffe80610207981 */ /* 0x000ee4000c1e1b00 */
[----:B---3--:R-:W-:-:S07]  /*1d80*/  DFMA R26, -R28, R32, R26 ;  /* 0x000000201c1a722b */ /* 0x008fce000000011a */
[----:B------:R0:W-:Y:S04]  /*1d90*/  STG.E.64 desc[UR6][R24.64+-0x18], R26 ;  /* 0xffffe81a18007986 */ /* 0x0001e8000c101b06 */
[----:B------:R-:W3:Y:S04]  /*1da0*/  LDG.E.64 R28, desc[UR6][R12.64+-0x20] ;  /* 0xffffe0060c1c7981 */ /* 0x000ee8000c1e1b00 */
[----:B------:R-:W3:Y:S04]  /*1db0*/  LDG.E.64 R32, desc[UR6][R20.64+-0x20] ;  /* 0xffffe00614207981 */ /* 0x000ee8000c1e1b00 */
[----:B------:R-:W3:Y:S02]  /*1dc0*/  LDG.E.64 R34, desc[UR6][R16.64+-0x20] ;  /* 0xffffe00610227981 */ /* 0x000ee4000c1e1b00 */
[----:B---3--:R-:W-:-:S07]  /*1dd0*/  DFMA R28, -R32, R34, R28 ;  /* 0x00000022201c722b */ /* 0x008fce000000011c */
[----:B------:R1:W-:Y:S04]  /*1de0*/  STG.E.64 desc[UR6][R24.64+-0x20], R28 ;  /* 0xffffe01c18007986 */ /* 0x0003e8000c101b06 */
[----:B--2---:R-:W2:Y:S04]  /*1df0*/  LDG.E.64 R30, desc[UR6][R12.64+-0x28] ;  /* 0xffffd8060c1e7981 */ /* 0x004ea8000c1e1b00 */
[----:B------:R-:W2:Y:S04]  /*1e00*/  LDG.E.64 R32, desc[UR6][R20.64+-0x28] ;  /* 0xffffd80614207981 */ /* 0x000ea8000c1e1b00 */
[----:B------:R-:W2:Y:S02]  /*1e10*/  LDG.E.64 R34, desc[UR6][R16.64+-0x28] ;  /* 0xffffd80610227981 */ /* 0x000ea4000c1e1b00 */
[----:B--2---:R-:W-:-:S07]  /*1e20*/  DFMA R30, -R32, R34, R30 ;  /* 0x00000022201e722b */ /* 0x004fce000000011e */
[----:B------:R2:W-:Y:S04]  /*1e30*/  STG.E.64 desc[UR6][R24.64+-0x28], R30 ;  /* 0xffffd81e18007986 */ /* 0x0005e8000c101b06 */
[----:B0-----:R-:W3:Y:S04]  /*1e40*/  LDG.E.64 R26, desc[UR6][R12.64+-0x30] ;  /* 0xffffd0060c1a7981 */ /* 0x001ee8000c1e1b00 */
[----:B------:R-:W3:Y:S04]  /*1e50*/  LDG.E.64 R32, desc[UR6][R20.64+-0x30] ;  /* 0xffffd00614207981 */ /* 0x000ee8000c1e1b00 */
[----:B------:R-:W3:Y:S02]  /*1e60*/  LDG.E.64 R34, desc[UR6][R16.64+-0x30] ;  /* 0xffffd00610227981 */ /* 0x000ee4000c1e1b00 */
[----:B---3--:R-:W-:-:S07]  /*1e70*/  DFMA R26, -R32, R34, R26 ;  /* 0x00000022201a722b */ /* 0x008fce000000011a */
[----:B------:R2:W-:Y:S04]  /*1e80*/  STG.E.64 desc[UR6][R24.64+-0x30], R26 ;  /* 0xffffd01a18007986 */ /* 0x0005e8000c101b06 */
[----:B-1----:R-:W3:Y:S04]  /*1e90*/  LDG.E.64 R28, desc[UR6][R12.64+-0x38] ;  /* 0xffffc8060c1c7981 */ /* 0x002ee8000c1e1b00 */
[----:B------:R-:W3:Y:S04]  /*1ea0*/  LDG.E.64 R32, desc[UR6][R20.64+-0x38] ;  /* 0xffffc80614207981 */ /* 0x000ee8000c1e1b00 */
[----:B------:R-:W3:Y:S01]  /*1eb0*/  LDG.E.64 R34, desc[UR6][R16.64+-0x38] ;  /* 0xffffc80610227981 */ /* 0x000ee2000c1e1b00 */
[----:B------:R-:W-:Y:S01]  /*1ec0*/  VIADD R22, R22, 0x8 ;  /* 0x0000000816167836 */ /* 0x000fe20000000000 */
[----:B------:R-:W-:-:S04]  /*1ed0*/  LOP3.LUT R23, R8, 0xfffffff8, RZ, 0xc0, !PT ;  /* 0xfffffff808177812 */ /* 0x000fc800078ec0ff */
[----:B------:R-:W-:Y:S01]  /*1ee0*/  ISETP.NE.AND P0, PT, R22, R23, PT ;  /* 0x000000171600720c */ /* 0x000fe20003f05270 */
[----:B------:R-:W-:Y:S01]  /*1ef0*/  VIADD R9, R9, 0xfffffff8 ;  /* 0xfffffff809097836 */ /* 0x000fe20000000000 */
[----:B---3--:R-:W-:-:S07]  /*1f00*/  DFMA R28, -R32, R34, R28 ;  /* 0x00000022201c722b */ /* 0x008fce000000011c */
[----:B------:R2:W-:Y:S04]  /*1f10*/  STG.E.64 desc[UR6][R24.64+-0x38], R28 ;  /* 0xffffc81c18007986 */ /* 0x0005e8000c101b06 */
[----:B------:R-:W-:Y:S05]  /*1f20*/  @P0 BRA `(.L_x_31) ;  /* 0xfffffffc00300947 */ /* 0x000fea000383ffff */
[----:B------:R-:W-:Y:S05]  /*1f30*/  BSYNC.RECONVERGENT B0 ;  /* 0x0000000000007941 */ /* 0x000fea0003800200 */
.L_x_30:
[----:B------:R-:W-:Y:S04]  /*1f40*/  BSSY.RECONVERGENT B0, `(.L_x_32) ;  /* 0x0000044000007945 */ /* 0x000fe80003800200 */
[----:B------:R-:W-:Y:S05]  /*1f50*/  @!P2 BRA `(.L_x_33) ;  /* 0x000000040008a947 */ /* 0x000fea0003800000 */
[----:B------:R-:W5:Y:S01]  /*1f60*/  LDCU UR5, c[0x0][0x3c0] ;  /* 0x00007800ff0577ac */ /* 0x000f620008000800 */
[----:B------:R-:W-:Y:S01]  /*1f70*/  ISETP.GE.U32.AND P0, PT, R4, 0x3, PT ;  /* 0x000000030400780c */ /* 0x000fe20003f06070 */
[----:B-----5:R-:W-:-:S06]  /*1f80*/  UIADD3 UR5, UPT, UPT, UR5, -0x1, URZ ;  /* 0xffffffff05057890 */ /* 0x020fcc000fffe0ff */
[----:B------:R-:W-:-:S05]  /*1f90*/  IMAD.U32 R8, RZ, RZ, UR5 ;  /* 0x00000005ff087e24 */ /* 0x000fca000f8e00ff */
[----:B------:R-:W-:Y:S01]  /*1fa0*/  LOP3.LUT P2, RZ, R8, 0x3, RZ, 0xc0, !PT ;  /* 0x0000000308ff7812 */ /* 0x000fe2000784c0ff */
[----:B------:R-:W-:-:S12]  /*1fb0*/  @!P0 BRA `(.L_x_34) ;  /* 0x0000000000748947 */ /* 0x000fd80003800000 */
[C---:B----4-:R-:W-:Y:S01]  /*1fc0*/  IADD3 R13, PT, PT, R9.reuse, 0x1, R3 ;  /* 0x00000001090d7810 */ /* 0x050fe20007ffe003 */
[C---:B0--3--:R-:W-:Y:S01]  /*1fd0*/  IMAD.WIDE R20, R9.reuse, 0x8, R18 ;  /* 0x0000000809147825 */ /* 0x049fe200078e0212 */
[----:B------:R-:W0:Y:S03]  /*1fe0*/  LDCU.64 UR8, c[0x0][0x3a0] ;  /* 0x00007400ff0877ac */ /* 0x000e260008000a00 */
[----:B------:R-:W-:Y:S01]  /*1ff0*/  IMAD.WIDE R16, R9, 0x8, R14 ;  /* 0x0000000809107825 */ /* 0x000fe200078e020e */
[----:B--2---:R-:W2:Y:S03]  /*2000*/  LDG.E.64 R22, desc[UR6][R20.64] ;  /* 0x0000000614167981 */ /* 0x004ea6000c1e1b00 */
[----:B------:R-:W-:Y:S01]  /*2010*/  IMAD.WIDE R12, R13, 0x8, R10 ;  /* 0x000000080d0c7825 */ /* 0x000fe200078e020a */
[----:B------:R-:W2:Y:S04]  /*2020*/  LDG.E.64 R24, desc[UR6][R16.64] ;  /* 0x0000000610187981 */ /* 0x000ea8000c1e1b00 */
[----:B-1----:R-:W2:Y:S02]  /*2030*/  LDG.E.64 R26, desc[UR6][R12.64] ;  /* 0x000000060c1a7981 */ /* 0x002ea4000c1e1b00 */
[----:B--2---:R-:W-:-:S07]  /*2040*/  DFMA R24, -R24, R26, R22 ;  /* 0x0000001a1818722b */ /* 0x004fce0000000116 */
[----:B------:R1:W-:Y:S04]  /*2050*/  STG.E.64 desc[UR6][R12.64+-0x8], R24 ;  /* 0xfffff8180c007986 */ /* 0x0003e8000c101b06 */
[----:B------:R-:W2:Y:S04]  /*2060*/  LDG.E.64 R26, desc[UR6][R20.64+-0x8] ;  /* 0xfffff806141a7981 */ /* 0x000ea8000c1e1b00 */
[----:B------:R-:W2:Y:S01]  /*2070*/  LDG.E.64 R28, desc[UR6][R16.64+-0x8] ;  /* 0xfffff806101c7981 */ /* 0x000ea2000c1e1b00 */
[----:B------:R-:W-:-:S04]  /*2080*/  IADD3 R23, P0, PT, R3, R9, RZ ;  /* 0x0000000903177210 */ /* 0x000fc80007f1e0ff */
[----:B------:R-:W-:Y:S02]  /*2090*/  LEA.HI.X.SX32 R30, R9, R0, 0x1, P0 ;  /* 0x00000000091e7211 */ /* 0x000fe400000f0eff */
[----:B0-----:R-:W-:-:S04]  /*20a0*/  LEA R22, P0, R23, UR8, 0x3 ;  /* 0x0000000817167c11 */ /* 0x001fc8000f8018ff */
[----:B------:R-:W-:Y:S01]  /*20b0*/  LEA.HI.X R23, R23, UR9, R30, 0x3, P0 ;  /* 0x0000000917177c11 */ /* 0x000fe200080f1c1e */
[----:B--2---:R-:W-:-:S07]  /*20c0*/  DFMA R26, R24, -R28, R26 ;  /* 0x8000001c181a722b */ /* 0x004fce000000001a */
[----:B------:R0:W-:Y:S04]  /*20d0*/  STG.E.64 desc[UR6][R22.64+-0x8], R26 ;  /* 0xfffff81a16007986 */ /* 0x0001e8000c101b06 */
[----:B------:R-:W2:Y:S04]  /*20e0*/  LDG.E.64 R28, desc[UR6][R20.64+-0x10] ;  /* 0xfffff006141c7981 */ /* 0x000ea8000c1e1b00 */
[----:B-1----:R-:W2:Y:S04]  /*20f0*/  LDG.E.64 R24, desc[UR6][R16.64+-0x10] ;  /* 0xfffff00610187981 */ /* 0x002ea8000c1e1b00 */
[----:B------:R-:W2:Y:S02]  /*2100*/  LDG.E.64 R30, desc[UR6][R12.64+-0x10] ;  /* 0xfffff0060c1e7981 */ /* 0x000ea4000c1e1b00 */
[----:B--2---:R-:W-:-:S07]  /*2110*/  DFMA R24, -R24, R30, R28 ;  /* 0x0000001e1818722b */ /* 0x004fce000000011c */
[----:B------:R0:W-:Y:S04]  /*2120*/  STG.E.64 desc[UR6][R22.64+-0x10], R24 ;  /* 0xfffff01816007986 */ /* 0x0001e8000c101b06 */
[----:B------:R-:W2:Y:S04]  /*2130*/  LDG.E.64 R28, desc[UR6][R20.64+-0x18] ;  /* 0xffffe806141c7981 */ /* 0x000ea8000c1e1b00 */
[----:B------:R-:W2:Y:S04]  /*2140*/  LDG.E.64 R30, desc[UR6][R16.64+-0x18] ;  /* 0xffffe806101e7981 */ /* 0x000ea8000c1e1b00 */
[----:B------:R-:W2:Y:S01]  /*2150*/  LDG.E.64 R32, desc[UR6][R12.64+-0x18] ;  /* 0xffffe8060c207981 */ /* 0x000ea2000c1e1b00 */
[----:B------:R-:W-:Y:S01]  /*2160*/  VIADD R9, R9, 0xfffffffc ;  /* 0xfffffffc09097836 */ /* 0x000fe20000000000 */
[----:B--2---:R-:W-:-:S07]  /*2170*/  DFMA R28, -R30, R32, R28 ;  /* 0x000000201e1c722b */ /* 0x004fce000000011c */
[----:B------:R0:W-:Y:S04]  /*2180*/  STG.E.64 desc[UR6][R22.64+-0x18], R28 ;  /* 0xffffe81c16007986 */ /* 0x0001e8000c101b06 */
.L_x_34:
[----:B------:R-:W-:Y:S05]  /*2190*/  @!P2 BRA `(.L_x_33) ;  /* 0x000000000078a947 */ /* 0x000fea0003800000 */
[----:B------:R-:W-:-:S13]  /*21a0*/  ISETP.NE.AND P0, PT, R2, RZ, PT ;  /* 0x000000ff0200720c */ /* 0x000fda0003f05270 */
[C---:B0-2---:R-:W-:Y:S01]  /*21b0*/  @P0 IADD3 R29, PT, PT, R9.reuse, 0x1, R3 ;  /* 0x00000001091d0810 */ /* 0x045fe20007ffe003 */
[C---:B---3--:R-:W-:Y:S01]  /*21c0*/  @P0 IMAD.WIDE R24, R9.reuse, 0x8, R18 ;  /* 0x0000000809180825 */ /* 0x048fe200078e0212 */
[----:B------:R-:W0:Y:S03]  /*21d0*/  @P0 LDC.64 R30, c[0x0][0x3a0] ;  /* 0x0000e800ff1e0b82 */ /* 0x000e260000000a00 */
[----:B-1----:R-:W-:Y:S01]  /*21e0*/  @P0 IMAD.WIDE R26, R9, 0x8, R14 ;  /* 0x00000008091a0825 */ /* 0x002fe200078e020e */
[----:B----4-:R-:W2:Y:S03]  /*21f0*/  @P0 LDG.E.64 R16, desc[UR6][R24.64] ;  /* 0x0000000618100981 */ /* 0x010ea6000c1e1b00 */
[----:B------:R-:W-:Y:S01]  /*2200*/  @P0 IMAD.WIDE R28, R29, 0x8, R10 ;  /* 0x000000081d1c0825 */ /* 0x000fe200078e020a */
[----:B------:R-:W2:Y:S04]  /*2210*/  @P0 LDG.E.64 R12, desc[UR6][R26.64] ;  /* 0x000000061a0c0981 */ /* 0x000ea8000c1e1b00 */
[----:B------:R-:W2:Y:S01]  /*2220*/  @P0 LDG.E.64 R20, desc[UR6][R28.64] ;  /* 0x000000061c140981 */ /* 0x000ea2000c1e1b00 */
[----:B------:R-:W-:Y:S01]  /*2230*/  ISETP.NE.AND P3, PT, R5, RZ, PT ;  /* 0x000000ff0500720c */ /* 0x000fe20003f65270 */
[----:B--2---:R-:W-:-:S07]  /*2240*/  @P0 DFMA R16, -R12, R20, R16 ;  /* 0x000000140c10022b */ /* 0x004fce0000000110 */
[----:B------:R1:W-:Y:S04]  /*2250*/  @P0 STG.E.64 desc[UR6][R28.64+-0x8], R16 ;  /* 0xfffff8101c000986 */ /* 0x0003e8000c101b06 */
[----:B------:R-:W2:Y:S04]  /*2260*/  @P0 LDG.E.64 R20, desc[UR6][R24.64+-0x8] ;  /* 0xfffff80618140981 */ /* 0x000ea8000c1e1b00 */
[----:B------:R-:W2:Y:S01]  /*2270*/  @P0 LDG.E.64 R22, desc[UR6][R26.64+-0x8] ;  /* 0xfffff8061a160981 */ /* 0x000ea2000c1e1b00 */
[----:B------:R-:W-:-:S04]  /*2280*/  @P0 IADD3 R13, P2, PT, R3, R9, RZ ;  /* 0x00000009030d0210 */ /* 0x000fc80007f5e0ff */
[C---:B------:R-:W-:Y:S01]  /*2290*/  @P0 LEA.HI.X.SX32 R0, R9.reuse, R0, 0x1, P2 ;  /* 0x0000000009000211 */ /* 0x040fe200010f0eff */
[----:B------:R-:W-:Y:S01]  /*22a0*/  @P0 VIADD R9, R9, 0xfffffffe ;  /* 0xfffffffe09090836 */ /* 0x000fe20000000000 */
[----:B0-----:R-:W-:-:S04]  /*22b0*/  @P0 LEA R12, P2, R13, R30, 0x3 ;  /* 0x0000001e0d0c0211 */ /* 0x001fc800078418ff */
[C---:B------:R-:W-:Y:S01]  /*22c0*/  @P3 IADD3 R3, PT, PT, R9.reuse, 0x1, R3 ;  /* 0x0000000109033810 */ /* 0x040fe20007ffe003 */
[----:B------:R-:W-:Y:S01]  /*22d0*/  @P3 IMAD.WIDE R18, R9, 0x8, R18 ;  /* 0x0000000809123825 */ /* 0x000fe200078e0212 */
[----:B------:R-:W-:-:S03]  /*22e0*/  @P0 LEA.HI.X R13, R13, R31, R0, 0x3, P2 ;  /* 0x0000001f0d0d0211 */ /* 0x000fc600010f1c00 */
[----:B------:R-:W-:-:S04]  /*22f0*/  @P3 IMAD.WIDE R14, R9, 0x8, R14 ;  /* 0x00000008090e3825 */ /* 0x000fc800078e020e */
[----:B------:R-:W-:Y:S01]  /*2300*/  @P3 IMAD.WIDE R10, R3, 0x8, R10 ;  /* 0x00000008030a3825 */ /* 0x000fe200078e020a */
[----:B--2---:R-:W-:-:S07]  /*2310*/  @P0 DFMA R20, R16, -R22, R20 ;  /* 0x800000161014022b */ /* 0x004fce0000000014 */
[----:B------:R0:W-:Y:S04]  /*2320*/  @P0 STG.E.64 desc[UR6][R12.64+-0x8], R20 ;  /* 0xfffff8140c000986 */ /* 0x0001e8000c101b06 */
[----:B------:R-:W2:Y:S04]  /*2330*/  @P3 LDG.E.64 R18, desc[UR6][R18.64] ;  /* 0x0000000612123981 */ /* 0x000ea8000c1e1b00 */
[----:B------:R-:W2:Y:S04]  /*2340*/  @P3 LDG.E.64 R14, desc[UR6][R14.64] ;  /* 0x000000060e0e3981 */ /* 0x000ea8000c1e1b00 */
[----:B-1----:R-:W2:Y:S02]  /*2350*/  @P3 LDG.E.64 R16, desc[UR6][R10.64] ;  /* 0x000000060a103981 */ /* 0x002ea4000c1e1b00 */
[----:B--2---:R-:W-:-:S07]  /*2360*/  @P3 DFMA R16, -R14, R16, R18 ;  /* 0x000000100e10322b */ /* 0x004fce0000000112 */
[----:B------:R0:W-:Y:S04]  /*2370*/  @P3 STG.E.64 desc[UR6][R10.64+-0x8], R16 ;  /* 0xfffff8100a003986 */ /* 0x0001e8000c101b06 */
.L_x_33:
[----:B------:R-:W-:Y:S05]  /*2380*/  BSYNC.RECONVERGENT B0 ;  /* 0x0000000000007941 */ /* 0x000fea0003800200 */
.L_x_32:
[----:B------:R-:W-:Y:S05]  /*2390*/  @!P1 BRA `(.L_x_35) ;  /* 0xffffffe0008c9947 */ /* 0x000fea000383ffff */
[----:B------:R-:W-:Y:S05]  /*23a0*/  EXIT ;  /* 0x000000000000794d */ /* 0x000fea0003800000 */
        .weak           $__internal_0_$__cuda_sm20_dblrcp_rn_slowpath_v3
        .type           $__internal_0_$__cuda_sm20_dblrcp_rn_slowpath_v3,@function
        .size           $__internal_0_$__cuda_sm20_dblrcp_rn_slowpath_v3,($__internal_1_$__cuda_sm20_div_rn_f64_full - $__internal_0_$__cuda_sm20_dblrcp_rn_slowpath_v3)
$__internal_0_$__cuda_sm20_dblrcp_rn_slowpath_v3:
[----:B------:R-:W-:Y:S01]  /*23b0*/  DSETP.GTU.AND P0, PT, |R32|, +INF , PT ;  /* 0x7ff000002000742a */ /* 0x000fe20003f0c200 */
[----:B------:R-:W-:-:S13]  /*23c0*/  BSSY.RECONVERGENT B2, `(.L_x_36) ;  /* 0x0000022000027945 */ /* 0x000fda0003800200 */
[----:B------:R-:W-:Y:S05]  /*23d0*/  @P0 BRA `(.L_x_37) ;  /* 0x0000000000780947 */ /* 0x000fea0003800000 */
[----:B------:R-:W-:-:S05]  /*23e0*/  LOP3.LUT R37, R33, 0x7fffffff, RZ, 0xc0, !PT ;  /* 0x7fffffff21257812 */ /* 0x000fca00078ec0ff */
[----:B------:R-:W-:-:S05]  /*23f0*/  VIADD R34, R37, 0xffffffff ;  /* 0xffffffff25227836 */ /* 0x000fca0000000000 */
[----:B------:R-:W-:-:S13]  /*2400*/  ISETP.GE.U32.AND P0, PT, R34, 0x7fefffff, PT ;  /* 0x7fefffff2200780c */ /* 0x000fda0003f06070 */
[----:B------:R-:W-:Y:S01]  /*2410*/  @P0 LOP3.LUT R35, R33, 0x7ff00000, RZ, 0x3c, !PT ;  /* 0x7ff0000021230812 */ /* 0x000fe200078e3cff */
[----:B------:R-:W-:Y:S01]  /*2420*/  @P0 IMAD.MOV.U32 R34, RZ, RZ, RZ ;  /* 0x000000ffff220224 */ /* 0x000fe200078e00ff */
[----:B------:R-:W-:Y:S06]  /*2430*/  @P0 BRA `(.L_x_38) ;  /* 0x0000000000680947 */ /* 0x000fec0003800000 */
[----:B------:R-:W-:-:S13]  /*2440*/  ISETP.GE.U32.AND P0, PT, R37, 0x1000001, PT ;  /* 0x010000012500780c */ /* 0x000fda0003f06070 */
[----:B------:R-:W-:Y:S05]  /*2450*/  @!P0 BRA `(.L_x_39) ;  /* 0x0000000000348947 */ /* 0x000fea0003800000 */
[----:B------:R-:W-:Y:S02]  /*2460*/  VIADD R35, R33, 0xc0200000 ;  /* 0xc020000021237836 */ /* 0x000fe40000000000 */
[----:B------:R-:W-:Y:S02]  /*2470*/  IMAD.MOV.U32 R34, RZ, RZ, R32 ;  /* 0x000000ffff227224 */ /* 0x000fe400078e0020 */
[----:B------:R-:W0:Y:S04]  /*2480*/  MUFU.RCP64H R37, R35 ;  /* 0x0000002300257308 */ /* 0x000e280000001800 */
[----:B0-----:R-:W-:-:S08]  /*2490*/  DFMA R38, -R34, R36, 1 ;  /* 0x3ff000002226742b */ /* 0x001fd00000000124 */
[----:B------:R-:W-:-:S08]  /*24a0*/  DFMA R38, R38, R38, R38 ;  /* 0x000000262626722b */ /* 0x000fd00000000026 */
[----:B------:R-:W-:-:S08]  /*24b0*/  DFMA R38, R36, R38, R36 ;  /* 0x000000262426722b */ /* 0x000fd00000000024 */
[----:B------:R-:W-:-:S08]  /*24c0*/  DFMA R36, -R34, R38, 1 ;  /* 0x3ff000002224742b */ /* 0x000fd00000000126 */
[----:B------:R-:W-:-:S08]  /*24d0*/  DFMA R36, R38, R36, R38 ;  /* 0x000000242624722b */ /* 0x000fd00000000026 */
[----:B------:R-:W-:-:S08]  /*24e0*/  DMUL R36, R36, 2.2250738585072013831e-308 ;  /* 0x0010000024247828 */ /* 0x000fd00000000000 */
[----:B------:R-:W-:-:S08]  /*24f0*/  DFMA R32, -R32, R36, 1 ;  /* 0x3ff000002020742b */ /* 0x000fd00000000124 */
[----:B------:R-:W-:-:S08]  /*2500*/  DFMA R32, R32, R32, R32 ;  /* 0x000000202020722b */ /* 0x000fd00000000020 */
[----:B------:R-:W-:Y:S01]  /*2510*/  DFMA R34, R36, R32, R36 ;  /* 0x000000202422722b */ /* 0x000fe20000000024 */
[----:B------:R-:W-:Y:S10]  /*2520*/  BRA `(.L_x_38) ;  /* 0x00000000002c7947 */ /* 0x000ff40003800000 */
.L_x_39:
[----:B------:R-:W-:-:S06]  /*2530*/  DMUL R32, R32, 8.11296384146066816958e+31 ;  /* 0x4690000020207828 */ /* 0x000fcc0000000000 */
[----:B------:R-:W0:Y:S02]  /*2540*/  MUFU.RCP64H R37, R33 ;  /* 0x0000002100257308 */ /* 0x000e240000001800 */
[----:B0-----:R-:W-:-:S08]  /*2550*/  DFMA R34, -R32, R36, 1 ;  /* 0x3ff000002022742b */ /* 0x001fd00000000124 */
[----:B------:R-:W-:-:S08]  /*2560*/  DFMA R34, R34, R34, R34 ;  /* 0x000000222222722b */ /* 0x000fd00000000022 */
[----:B------:R-:W-:-:S08]  /*2570*/  DFMA R34, R36, R34, R36 ;  /* 0x000000222422722b */ /* 0x000fd00000000024 */
[----:B------:R-:W-:-:S08]  /*2580*/  DFMA R36, -R32, R34, 1 ;  /* 0x3ff000002024742b */ /* 0x000fd00000000122 */
[----:B------:R-:W-:-:S08]  /*2590*/  DFMA R34, R34, R36, R34 ;  /* 0x000000242222722b */ /* 0x000fd00000000022 */
[----:B------:R-:W-:Y:S01]  /*25a0*/  DMUL R34, R34, 8.11296384146066816958e+31 ;  /* 0x4690000022227828 */ /* 0x000fe20000000000 */
[----:B------:R-:W-:Y:S10]  /*25b0*/  BRA `(.L_x_38) ;  /* 0x0000000000087947 */ /* 0x000ff40003800000 */
.L_x_37:
[----:B------:R-:W-:Y:S01]  /*25c0*/  LOP3.LUT R35, R33, 0x80000, RZ, 0xfc, !PT ;  /* 0x0008000021237812 */ /* 0x000fe200078efcff */
[----:B------:R-:W-:-:S07]  /*25d0*/  IMAD.MOV.U32 R34, RZ, RZ, R32 ;  /* 0x000000ffff227224 */ /* 0x000fce00078e0020 */
.L_x_38:
[----:B------:R-:W-:Y:S05]  /*25e0*/  BSYNC.RECONVERGENT B2 ;  /* 0x0000000000027941 */ /* 0x000fea0003800200 */
.L_x_36:
[----:B------:R-:W-:Y:S02]  /*25f0*/  IMAD.MOV.U32 R32, RZ, RZ, R40 ;  /* 0x000000ffff207224 */ /* 0x000fe400078e0028 */
[----:B------:R-:W-:-:S04]  /*2600*/  IMAD.MOV.U32 R33, RZ, RZ, 0x0 ;  /* 0x00000000ff217424 */ /* 0x000fc800078e00ff */
[----:B------:R-:W-:Y:S05]  /*2610*/  RET.REL.NODEC R32 `(_Z15y_Thomas_on_gpuPdS_S_S_S_S_S_iii) ;  /* 0xffffffd820787950 */ /* 0x000fea0003c3ffff */
        .weak           $__internal_1_$__cuda_sm20_div_rn_f64_full
        .type           $__internal_1_$__cuda_sm20_div_rn_f64_full,@function
        .size           $__internal_1_$__cuda_sm20_div_rn_f64_full,(.L_x_119 - $__internal_1_$__cuda_sm20_div_rn_f64_full)
$__internal_1_$__cuda_sm20_div_rn_f64_full:
[C---:B------:R-:W-:Y:S01]  /*2620*/  FSETP.GEU.AND P0, PT, |R25|.reuse, 1.469367938527859385e-39, PT ;  /* 0x001000001900780b */ /* 0x040fe20003f0e200 */
[----:B------:R-:W-:Y:S01]  /*2630*/  IMAD.MOV.U32 R20, RZ, RZ, 0x1 ;  /* 0x00000001ff147424 */ /* 0x000fe200078e00ff */
[----:B------:R-:W-:Y:S01]  /*2640*/  LOP3.LUT R22, R25, 0x800fffff, RZ, 0xc0, !PT ;  /* 0x800fffff19167812 */ /* 0x000fe200078ec0ff */
[----:B------:R-:W-:Y:S01]  /*2650*/  IMAD.MOV.U32 R19, RZ, RZ, 0x1ca00000 ;  /* 0x1ca00000ff137424 */ /* 0x000fe200078e00ff */
[C---:B------:R-:W-:Y:S01]  /*2660*/  FSETP.GEU.AND P4, PT, |R27|.reuse, 1.469367938527859385e-39, PT ;  /* 0x001000001b00780b */ /* 0x040fe20003f8e200 */
[----:B------:R-:W-:Y:S01]  /*2670*/  BSSY.RECONVERGENT B1, `(.L_x_40) ;  /* 0x0000052000017945 */ /* 0x000fe20003800200 */
[----:B------:R-:W-:Y:S01]  /*2680*/  LOP3.LUT R23, R22, 0x3ff00000, RZ, 0xfc, !PT ;  /* 0x3ff0000016177812 */ /* 0x000fe200078efcff */
[----:B------:R-:W-:Y:S01]  /*2690*/  IMAD.MOV.U32 R22, RZ, RZ, R24 ;  /* 0x000000ffff167224 */ /* 0x000fe200078e0018 */
[----:B------:R-:W-:Y:S02]  /*26a0*/  LOP3.LUT R9, R27, 0x7ff00000, RZ, 0xc0, !PT ;  /* 0x7ff000001b097812 */ /* 0x000fe400078ec0ff */
[----:B------:R-:W-:-:S03]  /*26b0*/  LOP3.LUT R34, R25, 0x7ff00000, RZ, 0xc0, !PT ;  /* 0x7ff0000019227812 */ /* 0x000fc600078ec0ff */
[----:B------:R-:W-:Y:S01]  /*26c0*/  @!P0 DMUL R22, R24, 8.98846567431157953865e+307 ;  /* 0x7fe0000018168828 */ /* 0x000fe20000000000 */
[----:B------:R-:W-:Y:S01]  /*26d0*/  ISETP.GE.U32.AND P3, PT, R9, R34, PT ;  /* 0x000000220900720c */ /* 0x000fe20003f66070 */
[----:B------:R-:W-:Y:S02]  /*26e0*/  IMAD.MOV.U32 R35, RZ, RZ, R9 ;  /* 0x000000ffff237224 */ /* 0x000fe400078e0009 */
[----:B------:R-:W-:Y:S02]  /*26f0*/  @!P4 LOP3.LUT R30, R25, 0x7ff00000, RZ, 0xc0, !PT ;  /* 0x7ff00000191ec812 */ /* 0x000fe400078ec0ff */
[----:B------:R-:W0:Y:S02]  /*2700*/  MUFU.RCP64H R21, R23 ;  /* 0x0000001700157308 */ /* 0x000e240000001800 */
[----:B------:R-:W-:Y:S02]  /*2710*/  @!P4 ISETP.GE.U32.AND P5, PT, R9, R30, PT ;  /* 0x0000001e0900c20c */ /* 0x000fe40003fa6070 */
[----:B------:R-:W-:-:S02]  /*2720*/  @!P0 LOP3.LUT R34, R23, 0x7ff00000, RZ, 0xc0, !PT ;  /* 0x7ff0000017228812 */ /* 0x000fc400078ec0ff */
[----:B------:R-:W-:-:S03]  /*2730*/  @!P4 SEL R31, R19, 0x63400000, !P5 ;  /* 0x63400000131fc807 */ /* 0x000fc60006800000 */
[----:B------:R-:W-:Y:S01]  /*2740*/  VIADD R37, R34, 0xffffffff ;  /* 0xffffffff22257836 */ /* 0x000fe20000000000 */
[----:B------:R-:W-:-:S04]  /*2750*/  @!P4 LOP3.LUT R32, R31, 0x80000000, R27, 0xf8, !PT ;  /* 0x800000001f20c812 */ /* 0x000fc800078ef81b */
[----:B------:R-:W-:Y:S01]  /*2760*/  @!P4 LOP3.LUT R33, R32, 0x100000, RZ, 0xfc, !PT ;  /* 0x001000002021c812 */ /* 0x000fe200078efcff */
[----:B------:R-:W-:Y:S01]  /*2770*/  @!P4 IMAD.MOV.U32 R32, RZ, RZ, RZ ;  /* 0x000000ffff20c224 */ /* 0x000fe200078e00ff */
[----:B0-----:R-:W-:-:S08]  /*2780*/  DFMA R28, R20, -R22, 1 ;  /* 0x3ff00000141c742b */ /* 0x001fd00000000816 */
[----:B------:R-:W-:-:S08]  /*2790*/  DFMA R28, R28, R28, R28 ;  /* 0x0000001c1c1c722b */ /* 0x000fd0000000001c */
[----:B------:R-:W-:Y:S01]  /*27a0*/  DFMA R28, R20, R28, R20 ;  /* 0x0000001c141c722b */ /* 0x000fe20000000014 */
[----:B------:R-:W-:Y:S02]  /*27b0*/  SEL R21, R19, 0x63400000, !P3 ;  /* 0x6340000013157807 */ /* 0x000fe40005800000 */
[----:B------:R-:W-:Y:S02]  /*27c0*/  MOV R20, R26 ;  /* 0x0000001a00147202 */ /* 0x000fe40000000f00 */
[----:B------:R-:W-:-:S03]  /*27d0*/  LOP3.LUT R21, R21, 0x800fffff, R27, 0xf8, !PT ;  /* 0x800fffff15157812 */ /* 0x000fc600078ef81b */
[----:B------:R-:W-:-:S03]  /*27e0*/  DFMA R30, R28, -R22, 1 ;  /* 0x3ff000001c1e742b */ /* 0x000fc60000000816 */
[----:B------:R-:W-:-:S05]  /*27f0*/  @!P4 DFMA R20, R20, 2, -R32 ;  /* 0x400000001414c82b */ /* 0x000fca0000000820 */
[----:B------:R-:W-:-:S05]  /*2800*/  DFMA R30, R28, R30, R28 ;  /* 0x0000001e1c1e722b */ /* 0x000fca000000001c */
[----:B------:R-:W-:-:S03]  /*2810*/  @!P4 LOP3.LUT R35, R21, 0x7ff00000, RZ, 0xc0, !PT ;  /* 0x7ff000001523c812 */ /* 0x000fc600078ec0ff */
[----:B------:R-:W-:Y:S02]  /*2820*/  DMUL R28, R30, R20 ;  /* 0x000000141e1c7228 */ /* 0x000fe40000000000 */
[----:B------:R-:W-:-:S05]  /*2830*/  VIADD R36, R35, 0xffffffff ;  /* 0xffffffff23247836 */ /* 0x000fca0000000000 */
[----:B------:R-:W-:Y:S01]  /*2840*/  ISETP.GT.U32.AND P0, PT, R36, 0x7feffffe, PT ;  /* 0x7feffffe2400780c */ /* 0x000fe20003f04070 */
[----:B------:R-:W-:-:S03]  /*2850*/  DFMA R32, R28, -R22, R20 ;  /* 0x800000161c20722b */ /* 0x000fc60000000014 */
[----:B------:R-:W-:-:S05]  /*2860*/  ISETP.GT.U32.OR P0, PT, R37, 0x7feffffe, P0 ;  /* 0x7feffffe2500780c */ /* 0x000fca0000704470 */
[----:B------:R-:W-:-:S08]  /*2870*/  DFMA R32, R30, R32, R28 ;  /* 0x000000201e20722b */ /* 0x000fd0000000001c */
[----:B------:R-:W-:Y:S05]  /*2880*/  @P0 BRA `(.L_x_41) ;  /* 0x00000000006c0947 */ /* 0x000fea0003800000 */
[----:B------:R-:W-:-:S04]  /*2890*/  LOP3.LUT R28, R25, 0x7ff00000, RZ, 0xc0, !PT ;  /* 0x7ff00000191c7812 */ /* 0x000fc800078ec0ff */
[CC--:B------:R-:W-:Y:S02]  /*28a0*/  VIADDMNMX R26, R9.reuse, -R28.reuse, 0xb9600000, !PT ;  /* 0xb9600000091a7446 */ /* 0x0c0fe4000780091c */
[----:B------:R-:W-:Y:S02]  /*28b0*/  ISETP.GE.U32.AND P0, PT, R9, R28, PT ;  /* 0x0000001c0900720c */ /* 0x000fe40003f06070 */
[----:B------:R-:W-:Y:S02]  /*28c0*/  VIMNMX R9, PT, PT, R26, 0x46a00000, PT ;  /* 0x46a000001a097848 */ /* 0x000fe40003fe0100 */
[----:B------:R-:W-:-:S05]  /*28d0*/  SEL R26, R19, 0x63400000, !P0 ;  /* 0x63400000131a7807 */ /* 0x000fca0004000000 */
[----:B------:R-:W-:Y:S02]  /*28e0*/  IMAD.IADD R9, R9, 0x1, -R26 ;  /* 0x0000000109097824 */ /* 0x000fe400078e0a1a */
[----:B------:R-:W-:Y:S02]  /*28f0*/  IMAD.MOV.U32 R26, RZ, RZ, RZ ;  /* 0x000000ffff1a7224 */ /* 0x000fe400078e00ff */
[----:B------:R-:W-:-:S06]  /*2900*/  VIADD R27, R9, 0x7fe00000 ;  /* 0x7fe00000091b7836 */ /* 0x000fcc0000000000 */
[----:B------:R-:W-:-:S10]  /*2910*/  DMUL R28, R32, R26 ;  /* 0x0000001a201c7228 */ /* 0x000fd40000000000 */
[----:B------:R-:W-:-:S13]  /*2920*/  FSETP.GTU.AND P0, PT, |R29|, 1.469367938527859385e-39, PT ;  /* 0x001000001d00780b */ /* 0x000fda0003f0c200 */
[----:B------:R-:W-:Y:S05]  /*2930*/  @P0 BRA `(.L_x_42) ;  /* 0x0000000000940947 */ /* 0x000fea0003800000 */
[----:B------:R-:W-:Y:S01]  /*2940*/  DFMA R20, R32, -R22, R20 ;  /* 0x800000162014722b */ /* 0x000fe20000000014 */
[----:B------:R-:W-:-:S09]  /*2950*/  IMAD.MOV.U32 R26, RZ, RZ, RZ ;  /* 0x000000ffff1a7224 */ /* 0x000fd200078e00ff */
[C---:B------:R-:W-:Y:S02]  /*2960*/  FSETP.NEU.AND P0, PT, R21.reuse, RZ, PT ;  /* 0x000000ff1500720b */ /* 0x040fe40003f0d000 */
[----:B------:R-:W-:-:S04]  /*2970*/  LOP3.LUT R25, R21, 0x80000000, R25, 0x48, !PT ;  /* 0x8000000015197812 */ /* 0x000fc800078e4819 */
[----:B------:R-:W-:-:S07]  /*2980*/  LOP3.LUT R27, R25, R27, RZ, 0xfc, !PT ;  /* 0x0000001b191b7212 */ /* 0x000fce00078efcff */
[----:B------:R-:W-:Y:S05]  /*2990*/  @!P0 BRA `(.L_x_42) ;  /* 0x00000000007c8947 */ /* 0x000fea0003800000 */
[----:B------:R-:W-:Y:S01]  /*29a0*/  IMAD.MOV R21, RZ, RZ, -R9 ;  /* 0x000000ffff157224 */ /* 0x000fe200078e0a09 */
[----:B------:R-:W-:Y:S01]  /*29b0*/  DMUL.RP R26, R32, R26 ;  /* 0x0000001a201a7228 */ /* 0x000fe20000008000 */
[----:B------:R-:W-:Y:S01]  /*29c0*/  IMAD.MOV.U32 R20, RZ, RZ, RZ ;  /* 0x000000ffff147224 */ /* 0x000fe200078e00ff */
[----:B------:R-:W-:-:S05]  /*29d0*/  IADD3 R9, PT, PT, -R9, -0x43300000, RZ ;  /* 0xbcd0000009097810 */ /* 0x000fca0007ffe1ff */
[----:B------:R-:W-:-:S03]  /*29e0*/  DFMA R20, R28, -R20, R32 ;  /* 0x800000141c14722b */ /* 0x000fc60000000020 */
[----:B------:R-:W-:-:S07]  /*29f0*/  LOP3.LUT R25, R27, R25, RZ, 0x3c, !PT ;  /* 0x000000191b197212 */ /* 0x000fce00078e3cff */
[----:B------:R-:W-:-:S04]  /*2a00*/  FSETP.NEU.AND P0, PT, |R21|, R9, PT ;  /* 0x000000091500720b */ /* 0x000fc80003f0d200 */
[----:B------:R-:W-:Y:S02]  /*2a10*/  FSEL R28, R26, R28, !P0 ;  /* 0x0000001c1a1c7208 */ /* 0x000fe40004000000 */
[----:B------:R-:W-:Y:S01]  /*2a20*/  FSEL R29, R25, R29, !P0 ;  /* 0x0000001d191d7208 */ /* 0x000fe20004000000 */
[----:B------:R-:W-:Y:S06]  /*2a30*/  BRA `(.L_x_42) ;  /* 0x0000000000547947 */ /* 0x000fec0003800000 */
.L_x_41:
[----:B------:R-:W-:-:S14]  /*2a40*/  DSETP.NAN.AND P0, PT, R26, R26, PT ;  /* 0x0000001a1a00722a */ /* 0x000fdc0003f08000 */
[----:B------:R-:W-:Y:S05]  /*2a50*/  @P0 BRA `(.L_x_43) ;  /* 0x0000000000440947 */ /* 0x000fea0003800000 */
[----:B------:R-:W-:-:S14]  /*2a60*/  DSETP.NAN.AND P0, PT, R24, R24, PT ;  /* 0x000000181800722a */ /* 0x000fdc0003f08000 */
[----:B------:R-:W-:Y:S05]  /*2a70*/  @P0 BRA `(.L_x_44) ;  /* 0x0000000000300947 */ /* 0x000fea0003800000 */
[----:B------:R-:W-:Y:S01]  /*2a80*/  ISETP.NE.AND P0, PT, R35, R34, PT ;  /* 0x000000222300720c */ /* 0x000fe20003f05270 */
[----:B------:R-:W-:Y:S02]  /*2a90*/  IMAD.MOV.U32 R28, RZ, RZ, 0x0 ;  /* 0x00000000ff1c7424 */ /* 0x000fe400078e00ff */
[----:B------:R-:W-:-:S10]  /*2aa0*/  IMAD.MOV.U32 R29, RZ, RZ, -0x80000 ;  /* 0xfff80000ff1d7424 */ /* 0x000fd400078e00ff */
[----:B------:R-:W-:Y:S05]  /*2ab0*/  @!P0 BRA `(.L_x_42) ;  /* 0x0000000000348947 */ /* 0x000fea0003800000 */
[----:B------:R-:W-:Y:S02]  /*2ac0*/  ISETP.NE.AND P0, PT, R35, 0x7ff00000, PT ;  /* 0x7ff000002300780c */ /* 0x000fe40003f05270 */
[----:B------:R-:W-:Y:S02]  /*2ad0*/  LOP3.LUT R29, R27, 0x80000000, R25, 0x48, !PT ;  /* 0x800000001b1d7812 */ /* 0x000fe400078e4819 */
[----:B------:R-:W-:-:S13]  /*2ae0*/  ISETP.EQ.OR P0, PT, R34, RZ, !P0 ;  /* 0x000000ff2200720c */ /* 0x000fda0004702670 */
[----:B------:R-:W-:Y:S01]  /*2af0*/  @P0 LOP3.LUT R9, R29, 0x7ff00000, RZ, 0xfc, !PT ;  /* 0x7ff000001d090812 */ /* 0x000fe200078efcff */
[----:B------:R-:W-:Y:S02]  /*2b00*/  @!P0 IMAD.MOV.U32 R28, RZ, RZ, RZ ;  /* 0x000000ffff1c8224 */ /* 0x000fe400078e00ff */
[----:B------:R-:W-:Y:S02]  /*2b10*/  @P0 IMAD.MOV.U32 R28, RZ, RZ, RZ ;  /* 0x000000ffff1c0224 */ /* 0x000fe400078e00ff */
[----:B------:R-:W-:Y:S01]  /*2b20*/  @P0 IMAD.MOV.U32 R29, RZ, RZ, R9 ;  /* 0x000000ffff1d0224 */ /* 0x000fe200078e0009 */
[----:B------:R-:W-:Y:S06]  /*2b30*/  BRA `(.L_x_42) ;  /* 0x0000000000147947 */ /* 0x000fec0003800000 */
.L_x_44:
[----:B------:R-:W-:Y:S01]  /*2b40*/  LOP3.LUT R29, R25, 0x80000, RZ, 0xfc, !PT ;  /* 0x00080000191d7812 */ /* 0x000fe200078efcff */
[----:B------:R-:W-:Y:S01]  /*2b50*/  IMAD.MOV.U32 R28, RZ, RZ, R24 ;  /* 0x000000ffff1c7224 */ /* 0x000fe200078e0018 */
[----:B------:R-:W-:Y:S06]  /*2b60*/  BRA `(.L_x_42) ;  /* 0x0000000000087947 */ /* 0x000fec0003800000 */
.L_x_43:
[----:B------:R-:W-:Y:S01]  /*2b70*/  LOP3.LUT R29, R27, 0x80000, RZ, 0xfc, !PT ;  /* 0x000800001b1d7812 */ /* 0x000fe200078efcff */
[----:B------:R-:W-:-:S07]  /*2b80*/  IMAD.MOV.U32 R28, RZ, RZ, R26 ;  /* 0x000000ffff1c7224 */ /* 0x000fce00078e001a */
.L_x_42:
[----:B------:R-:W-:Y:S05]  /*2b90*/  BSYNC.RECONVERGENT B1 ;  /* 0x0000000000017941 */ /* 0x000fea0003800200 */
.L_x_40:
[----:B------:R-:W-:Y:S02]  /*2ba0*/  IMAD.MOV.U32 R19, RZ, RZ, 0x0 ;  /* 0x00000000ff137424 */ /* 0x000fe400078e00ff */
[----:B------:R-:W-:Y:S02]  /*2bb0*/  IMAD.MOV.U32 R20, RZ, RZ, R28 ;  /* 0x000000ffff147224 */ /* 0x000fe400078e001c */
[----:B------:R-:W-:Y:S01]  /*2bc0*/  IMAD.MOV.U32 R21, RZ, RZ, R29 ;  /* 0x000000ffff157224 */ /* 0x000fe200078e001d */
[----:B------:R-:W-:Y:S06]  /*2bd0*/  RET.REL.NODEC R18 `(_Z15y_Thomas_on_gpuPdS_S_S_S_S_S_iii) ;  /* 0xffffffd412087950 */ /* 0x000fec0003c3ffff */
.L_x_45:
[----:B------:R-:W-:-:S00]  /*2be0*/  BRA `(.L_x_45) ;  /* 0xfffffffc00fc7947 */ /* 0x000fc0000383ffff */
[----:B------:R-:W-:-:S00]  /*2bf0*/  NOP ;  /* 0x0000000000007918 */ /* 0x000fc00000000000 */
        /* <DEDUP_REMOVED lines=8> */
.L_x_119:


//--------------------- .text._Z15x_Thomas_on_gpuPdS_S_S_S_S_S_iii --------------------------
	.section	.text._Z15x_Thomas_on_gpuPdS_S_S_S_S_S_iii,"ax",@progbits
	.align	128
        .global         _Z15x_Thomas_on_gpuPdS_S_S_S_S_S_iii
        .type           _Z15x_Thomas_on_gpuPdS_S_S_S_S_S_iii,@function
        .size           _Z15x_Thomas_on_gpuPdS_S_S_S_S_S_iii,(.L_x_121 - _Z15x_Thomas_on_gpuPdS_S_S_S_S_S_iii)
        .other          _Z15x_Thomas_on_gpuPdS_S_S_S_S_S_iii,@"STO_CUDA_ENTRY STV_DEFAULT"
_Z15x_Thomas_on_gpuPdS_S_S_S_S_S_iii:
.text._Z15x_Thomas_on_gpuPdS_S_S_S_S_S_iii:
        /* <DEDUP_REMOVED lines=8> */
[----:B------:R-:W0:Y:S01]  /*0080*/  LDCU UR11, c[0x0][0x3bc] ;  /* 0x00007780ff0b77ac */ /* 0x000e220008000800 */
[----:B------:R-:W1:Y:S01]  /*0090*/  LDC.64 R32, c[0x0][0x390] ;  /* 0x0000e400ff207b82 */ /* 0x000e620000000a00 */
[----:B------:R-:W2:Y:S01]  /*00a0*/  LDCU UR5, c[0x0][0x370] ;  /* 0x00006e00ff0577ac */ /* 0x000ea20008000800 */
[----:B------:R-:W3:Y:S06]  /*00b0*/  LDCU.64 UR14, c[0x0][0x358] ;  /* 0x00006b00ff0e77ac */ /* 0x000eec0008000a00 */
[----:B------:R-:W4:Y:S01]  /*00c0*/  LDC.64 R30, c[0x0][0x388] ;  /* 0x0000e200ff1e7b82 */ /* 0x000f220000000a00 */
[----:B------:R-:W1:Y:S07]  /*00d0*/  LDCU UR8, c[0x0][0x3c0] ;  /* 0x00007800ff0877ac */ /* 0x000e6e0008000800 */
[----:B------:R-:W1:Y:S01]  /*00e0*/  LDC.64 R20, c[0x0][0x3a8] ;  /* 0x0000ea00ff147b82 */ /* 0x000e620000000a00 */
[----:B0-----:R-:W-:-:S02]  /*00f0*/  UISETP.GT.AND UP0, UPT, UR11, 0x1, UPT ;  /* 0x000000010b00788c */ /* 0x001fc4000bf04270 */
[----:B------:R-:W-:Y:S02]  /*0100*/  UIADD3 UR4, UPT, UPT, UR11, -0x1, URZ ;  /* 0xffffffff0b047890 */ /* 0x000fe4000fffe0ff */
[----:B--2---:R-:W-:Y:S02]  /*0110*/  UIMAD UR6, UR6, UR5, URZ ;  /* 0x00000005060672a4 */ /* 0x004fe4000f8e02ff */
[----:B------:R-:W-:Y:S01]  /*0120*/  UIMAD UR5, UR4, UR7, URZ ;  /* 0x00000007040572a4 */ /* 0x000fe2000f8e02ff */
[----:B------:R-:W0:Y:S08]  /*0130*/  LDC.64 R22, c[0x0][0x398] ;  /* 0x0000e600ff167b82 */ /* 0x000e300000000a00 */
[----:B------:R-:W2:Y:S08]  /*0140*/  LDC.64 R24, c[0x0][0x3b0] ;  /* 0x0000ec00ff187b82 */ /* 0x000eb00000000a00 */
[----:B------:R-:W0:Y:S01]  /*0150*/  LDC.64 R26, c[0x0][0x3a0] ;  /* 0x0000e800ff1a7b82 */ /* 0x000e220000000a00 */
[----:B---3--:R-:W-:Y:S05]  /*0160*/  BRA.U UP0, `(.L_x_46) ;  /* 0x0000000100f47547 */ /* 0x008fea000b800000 */
.L_x_51:
[----:B----4-:R-:W-:-:S05]  /*0170*/  IMAD.WIDE R28, R7, 0x8, R30 ;  /* 0x00000008071c7825 */ /* 0x010fca00078e021e */
[----:B---3--:R-:W3:Y:S01]  /*0180*/  LDG.E.64 R12, desc[UR14][R28.64] ;  /* 0x0000000e1c0c7981 */ /* 0x008ee2000c1e1b00 */
[----:B-1----:R-:W-:-:S06]  /*0190*/  IMAD.WIDE R14, R7, 0x8, R32 ;  /* 0x00000008070e7825 */ /* 0x002fcc00078e0220 */
[----:B------:R-:W4:Y:S01]  /*01a0*/  LDG.E.64 R14, desc[UR14][R14.64] ;  /* 0x0000000e0e0e7981 */ /* 0x000f22000c1e1b00 */
[----:B------:R-:W-:Y:S01]  /*01b0*/  HFMA2 R2, -RZ, RZ, 0, 5.9604644775390625e-08 ;  /* 0x00000001ff027431 */ /* 0x000fe200000001ff */
[----:B------:R-:W-:Y:S01]  /*01c0*/  BSSY.RECONVERGENT B0, `(.L_x_47) ;  /* 0x0000012000007945 */ /* 0x000fe20003800200 */
[----:B---3--:R-:W1:Y:S01]  /*01d0*/  MUFU.RCP64H R3, R13 ;  /* 0x0000000d00037308 */ /* 0x008e620000001800 */
[----:B----4-:R-:W-:-:S03]  /*01e0*/  FSETP.GEU.AND P1, PT, |R15|, 6.5827683646048100446e-37, PT ;  /* 0x036000000f00780b */ /* 0x010fc60003f2e200 */
[----:B-1----:R-:W-:-:S08]  /*01f0*/  DFMA R4, -R12, R2, 1 ;  /* 0x3ff000000c04742b */ /* 0x002fd00000000102 */
        /* <DEDUP_REMOVED lines=11> */
[----:B0-2---:R-:W-:Y:S05]  /*02b0*/  CALL.REL.NOINC `($__internal_3_$__cuda_sm20_div_rn_f64_full) ;  /* 0x0000002800147944 */ /* 0x005fea0003c00000 */
[----:B------:R-:W-:Y:S01]  /*02c0*/  IMAD.MOV.U32 R2, RZ, RZ, R4 ;  /* 0x000000ffff027224 */ /* 0x000fe200078e0004 */
[----:B------:R-:W-:-:S07]  /*02d0*/  MOV R3, R5 ;  /* 0x0000000500037202 */ /* 0x000fce0000000f00 */
.L_x_48:
[----:B------:R-:W-:Y:S05]  /*02e0*/  BSYNC.RECONVERGENT B0 ;  /* 0x0000000000007941 */ /* 0x000fea0003800200 */
.L_x_47:
[----:B------:R-:W-:-:S05]  /*02f0*/  IMAD.WIDE R4, R7, 0x8, R20 ;  /* 0x0000000807047825 */ /* 0x000fca00078e0214 */
[----:B------:R1:W-:Y:S04]  /*0300*/  STG.E.64 desc[UR14][R4.64], R2 ;  /* 0x0000000204007986 */ /* 0x0003e8000c101b0e */
[----:B------:R-:W3:Y:S01]  /*0310*/  LDG.E.64 R12, desc[UR14][R28.64] ;  /* 0x0000000e1c0c7981 */ /* 0x000ee2000c1e1b00 */
[----:B0-----:R-:W-:-:S06]  /*0320*/  IMAD.WIDE R14, R7, 0x8, R22 ;  /* 0x00000008070e7825 */ /* 0x001fcc00078e0216 */
[----:B------:R-:W4:Y:S01]  /*0330*/  LDG.E.64 R14, desc[UR14][R14.64] ;  /* 0x0000000e0e0e7981 */ /* 0x000f22000c1e1b00 */
[----:B------:R-:W-:Y:S01]  /*0340*/  IMAD.MOV.U32 R8, RZ, RZ, 0x1 ;  /* 0x00000001ff087424 */ /* 0x000fe200078e00ff */
[----:B------:R-:W-:Y:S01]  /*0350*/  BSSY.RECONVERGENT B0, `(.L_x_49) ;  /* 0x0000012000007945 */ /* 0x000fe20003800200 */
[----:B---3--:R-:W0:Y:S01]  /*0360*/  MUFU.RCP64H R9, R13 ;  /* 0x0000000d00097308 */ /* 0x008e220000001800 */
[----:B----4-:R-:W-:-:S03]  /*0370*/  FSETP.GEU.AND P1, PT, |R15|, 6.5827683646048100446e-37, PT ;  /* 0x036000000f00780b */ /* 0x010fc60003f2e200 */
        /* <DEDUP_REMOVED lines=11> */
[----:B------:R-:W-:-:S07]  /*0430*/  MOV R0, 0x450 ;  /* 0x0000045000007802 */ /* 0x000fce0000000f00 */
[----:B--2---:R-:W-:Y:S05]  /*0440*/  CALL.REL.NOINC `($__internal_3_$__cuda_sm20_div_rn_f64_full) ;  /* 0x0000002400b07944 */ /* 0x004fea0003c00000 */
[----:B------:R-:W-:Y:S01]  /*0450*/  MOV R2, R4 ;  /* 0x0000000400027202 */ /* 0x000fe20000000f00 */
[----:B------:R-:W-:-:S07]  /*0460*/  IMAD.MOV.U32 R3, RZ, RZ, R5 ;  /* 0x000000ffff037224 */ /* 0x000fce00078e0005 */
.L_x_50:
[----:B------:R-:W-:Y:S05]  /*0470*/  BSYNC.RECONVERGENT B0 ;  /* 0x0000000000007941 */ /* 0x000fea0003800200 */
.L_x_49:
[----:B--2---:R-:W-:Y:S01]  /*0480*/  IMAD.WIDE R4, R7, 0x8, R24 ;  /* 0x0000000807047825 */ /* 0x004fe200078e0218 */
[----:B------:R-:W-:-:S04]  /*0490*/  MOV R9, UR5 ;  /* 0x0000000500097c02 */ /* 0x000fc80008000f00 */
[----:B------:R3:W-:Y:S01]  /*04a0*/  STG.E.64 desc[UR14][R4.64], R2 ;  /* 0x0000000204007986 */ /* 0x0007e2000c101b0e */
[----:B------:R-:W-:-:S06]  /*04b0*/  IMAD.WIDE R8, R9, 0x8, R4 ;  /* 0x0000000809087825 */ /* 0x000fcc00078e0204 */
[----:B------:R-:W2:Y:S01]  /*04c0*/  LDG.E.64 R8, desc[UR14][R8.64] ;  /* 0x0000000e08087981 */ /* 0x000ea2000c1e1b00 */
[C---:B------:R-:W-:Y:S01]  /*04d0*/  VIADD R11, R7.reuse, UR5 ;  /* 0x00000005070b7c36 */ /* 0x040fe20008000000 */
[----:B------:R-:W-:-:S03]  /*04e0*/  IADD3 R7, PT, PT, R7, UR6, RZ ;  /* 0x0000000607077c10 */ /* 0x000fc6000fffe0ff */
[----:B------:R-:W-:Y:S01]  /*04f0*/  IMAD.WIDE R10, R11, 0x8, R26 ;  /* 0x000000080b0a7825 */ /* 0x000fe200078e021a */
[----:B------:R-:W-:-:S04]  /*0500*/  ISETP.GE.AND P0, PT, R7, UR8, PT ;  /* 0x0000000807007c0c */ /* 0x000fc8000bf06270 */
[----:B--2---:R3:W-:Y:S09]  /*0510*/  STG.E.64 desc[UR14][R10.64], R8 ;  /* 0x000000080a007986 */ /* 0x0047f2000c101b0e */
[----:B------:R-:W-:Y:S05]  /*0520*/  @!P0 BRA `(.L_x_51) ;  /* 0xfffffffc00108947 */ /* 0x000fea000383ffff */
[----:B------:R-:W-:Y:S05]  /*0530*/  EXIT ;  /* 0x000000000000794d */ /* 0x000fea0003800000 */
.L_x_46:
[----:B------:R-:W-:Y:S02]  /*0540*/  UIADD3 UR7, UPT, UPT, UR11, 0x3, URZ ;  /* 0x000000030b077890 */ /* 0x000fe4000fffe0ff */
[----:B------:R-:W-:Y:S02]  /*0550*/  UIADD3 UR12, UPT, UPT, UR11, 0x7, URZ ;  /* 0x000000070b0c7890 */ /* 0x000fe4000fffe0ff */
[----:B------:R-:W-:Y:S02]  /*0560*/  ULOP3.LUT UR13, UR4, 0xfffffff8, URZ, 0xc0, !UPT ;  /* 0xfffffff8040d7892 */ /* 0x000fe4000f8ec0ff */
[----:B------:R-:W-:Y:S02]  /*0570*/  ULOP3.LUT UR10, UR4, 0xfffffffc, URZ, 0xc0, !UPT ;  /* 0xfffffffc040a7892 */ /* 0x000fe4000f8ec0ff */
[----:B------:R-:W-:Y:S02]  /*0580*/  ULOP3.LUT UR4, UR7, 0x3, URZ, 0xc0, !UPT ;  /* 0x0000000307047892 */ /* 0x000fe4000f8ec0ff */
[----:B-1----:R-:W-:-:S02]  /*0590*/  ULOP3.LUT UR8, UR12, 0x7, URZ, 0xc0, !UPT ;  /* 0x000000070c087892 */ /* 0x002fc4000f8ec0ff */
[----:B------:R-:W-:Y:S02]  /*05a0*/  ULOP3.LUT UR9, UR7, 0x1, URZ, 0xc0, !UPT ;  /* 0x0000000107097892 */ /* 0x000fe4000f8ec0ff */
[----:B------:R-:W-:Y:S02]  /*05b0*/  UIADD3 UR11, UPT, UPT, UR11, -0x2, URZ ;  /* 0xfffffffe0b0b7890 */ /* 0x000fe4000fffe0ff */
[----:B------:R-:W-:Y:S02]  /*05c0*/  UIADD3 UR10, UPT, UPT, -UR10, URZ, URZ ;  /* 0x000000ff0a0a7290 */ /* 0x000fe4000fffe1ff */
[----:B------:R-:W-:Y:S02]  /*05d0*/  UIADD3 UR7, UPT, UPT, UR4, -0x1, URZ ;  /* 0xffffffff04077890 */ /* 0x000fe4000fffe0ff */
[----:B------:R-:W-:-:S12]  /*05e0*/  UIADD3 UR8, UPT, UPT, UR8, -0x1, URZ ;  /* 0xffffffff08087890 */ /* 0x000fd8000fffe0ff */
.L_x_79:
[----:B0-----:R-:W0:Y:S08]  /*05f0*/  LDC.64 R26, c[0x0][0x388] ;  /* 0x0000e200ff1a7b82 */ /* 0x001e300000000a00 */
[----:B-12---:R-:W1:Y:S01]  /*0600*/  LDC.64 R24, c[0x0][0x390] ;  /* 0x0000e400ff187b82 */ /* 0x006e620000000a00 */
[----:B0-----:R-:W-:-:S05]  /*0610*/  IMAD.WIDE R26, R7, 0x8, R26 ;  /* 0x00000008071a7825 */ /* 0x001fca00078e021a */
[----:B---3--:R-:W2:Y:S01]  /*0620*/  LDG.E.64 R12, desc[UR14][R26.64] ;  /* 0x0000000e1a0c7981 */ /* 0x008ea2000c1e1b00 */
[----:B-1----:R-:W-:-:S05]  /*0630*/  IMAD.WIDE R24, R7, 0x8, R24 ;  /* 0x0000000807187825 */ /* 0x002fca00078e0218 */
[----:B------:R-:W3:Y:S01]  /*0640*/  LDG.E.64 R14, desc[UR14][R24.64] ;  /* 0x0000000e180e7981 */ /* 0x000ee2000c1e1b00 */
[----:B------:R-:W-:Y:S01]  /*0650*/  IMAD.MOV.U32 R2, RZ, RZ, 0x1 ;  /* 0x00000001ff027424 */ /* 0x000fe200078e00ff */
[----:B------:R-:W-:Y:S01]  /*0660*/  MOV R0, UR11 ;  /* 0x0000000b00007c02 */ /* 0x000fe20008000f00 */
[----:B------:R-:W-:Y:S03]  /*0670*/  BSSY.RECONVERGENT B0, `(.L_x_52) ;  /* 0x0000013000007945 */ /* 0x000fe60003800200 */
[----:B------:R-:W-:Y:S01]  /*0680*/  ISETP.GE.U32.AND P1, PT, R0, 0x3, PT ;  /* 0x000000030000780c */ /* 0x000fe20003f26070 */
[----:B--2---:R-:W0:Y:S01]  /*0690*/  MUFU.RCP64H R3, R13 ;  /* 0x0000000d00037308 */ /* 0x004e220000001800 */
        /* <DEDUP_REMOVED lines=13> */
[----:B----4-:R-:W-:Y:S05]  /*0770*/  CALL.REL.NOINC `($__internal_3_$__cuda_sm20_div_rn_f64_full) ;  /* 0x0000002000e47944 */ /* 0x010fea0003c00000 */
[----:B------:R-:W-:Y:S01]  /*0780*/  IMAD.MOV.U32 R2, RZ, RZ, R4 ;  /* 0x000000ffff027224 */ /* 0x000fe200078e0004 */
[----:B------:R-:W-:-:S07]  /*0790*/  MOV R3, R5 ;  /* 0x0000000500037202 */ /* 0x000fce0000000f00 */
.L_x_53:
[----:B------:R-:W-:Y:S05]  /*07a0*/  BSYNC.RECONVERGENT B0 ;  /* 0x0000000000007941 */ /* 0x000fea0003800200 */
.L_x_52:
        /* <DEDUP_REMOVED lines=23> */
[----:B----4-:R-:W-:Y:S05]  /*0920*/  CALL.REL.NOINC `($__internal_3_$__cuda_sm20_div_rn_f64_full) ;  /* 0x0000002000787944 */ /* 0x010fea0003c00000 */
[----:B------:R-:W-:Y:S01]  /*0930*/  MOV R2, R4 ;  /* 0x0000000400027202 */ /* 0x000fe20000000f00 */
[----:B------:R-:W-:-:S07]  /*0940*/  IMAD.MOV.U32 R3, RZ, RZ, R5 ;  /* 0x000000ffff037224 */ /* 0x000fce00078e0005 */
.L_x_55:
[----:B------:R-:W-:Y:S05]  /*0950*/  BSYNC.RECONVERGENT B0 ;  /* 0x0000000000007941 */ /* 0x000fea0003800200 */
.L_x_54:
[----:B------:R-:W0:Y:S01]  /*0960*/  LDC.64 R18, c[0x0][0x3b0] ;  /* 0x0000ec00ff127b82 */ /* 0x000e220000000a00 */
[----:B------:R-:W-:Y:S02]  /*0970*/  HFMA2 R5, -RZ, RZ, 0, 5.9604644775390625e-08 ;  /* 0x00000001ff057431 */ /* 0x000fe400000001ff */
[----:B0-----:R-:W-:-:S05]  /*0980*/  IMAD.WIDE R18, R7, 0x8, R18 ;  /* 0x0000000807127825 */ /* 0x001fca00078e0212 */
[----:B------:R0:W-:Y:S01]  /*0990*/  STG.E.64 desc[UR14][R18.64], R2 ;  /* 0x0000000212007986 */ /* 0x0001e2000c101b0e */
[----:B------:R-:W-:Y:S05]  /*09a0*/  @!P1 BRA `(.L_x_56) ;  /* 0x0000000800989947 */ /* 0x000fea0003800000 */
[----:B------:R-:W0:Y:S01]  /*09b0*/  LDCU UR16, c[0x0][0x3c0] ;  /* 0x00007800ff1077ac */ /* 0x000e220008000800 */
[----:B------:R-:W-:Y:S01]  /*09c0*/  IMAD.MOV.U32 R6, RZ, RZ, RZ ;  /* 0x000000ffff067224 */ /* 0x000fe200078e00ff */
[----:B------:R-:W-:Y:S01]  /*09d0*/  MOV R5, RZ ;  /* 0x000000ff00057202 */ /* 0x000fe20000000f00 */
[----:B------:R-:W-:Y:S01]  /*09e0*/  IMAD.U32 R4, RZ, RZ, UR10 ;  /* 0x0000000aff047e24 */ /* 0x000fe2000f8e00ff */
[----:B------:R-:W1:Y:S01]  /*09f0*/  LDCU UR4, c[0x0][0x3c0] ;  /* 0x00007800ff0477ac */ /* 0x000e620008000800 */
[----:B0-----:R-:W-:Y:S01]  /*0a00*/  IADD3 R3, PT, PT, R7, UR16, RZ ;  /* 0x0000001007037c10 */ /* 0x001fe2000fffe0ff */
[----:B-1----:R-:W-:-:S07]  /*0a10*/  IMAD.U32 R2, RZ, RZ, UR4 ;  /* 0x00000004ff027e24 */ /* 0x002fce000f8e00ff */
.L_x_65:
[----:B0-----:R-:W0:Y:S01]  /*0a20*/  LDC.64 R14, c[0x0][0x380] ;  /* 0x0000e000ff0e7b82 */ /* 0x001e220000000a00 */
[----:B------:R-:W-:-:S04]  /*0a30*/  IMAD.WIDE R16, R2, 0x8, R26 ;  /* 0x0000000802107825 */ /* 0x000fc800078e021a */
[----:B------:R-:W-:Y:S01]  /*0a40*/  IMAD.WIDE R10, R6, 0x8, R22 ;  /* 0x00000008060a7825 */ /* 0x000fe200078e0216 */
[----:B------:R-:W2:Y:S04]  /*0a50*/  LDG.E.64 R8, desc[UR14][R16.64] ;  /* 0x0000000e10087981 */ /* 0x000ea8000c1e1b00 */
[----:B------:R-:W2:Y:S01]  /*0a60*/  LDG.E.64 R12, desc[UR14][R10.64] ;  /* 0x0000000e0a0c7981 */ /* 0x000ea2000c1e1b00 */
[----:B0-----:R-:W-:-:S05]  /*0a70*/  IMAD.WIDE R14, R3, 0x8, R14 ;  /* 0x00000008030e7825 */ /* 0x001fca00078e020e */
[----:B------:R-:W2:Y:S01]  /*0a80*/  LDG.E.64 R28, desc[UR14][R14.64] ;  /* 0x0000000e0e1c7981 */ /* 0x000ea2000c1e1b00 */
[----:B------:R-:W-:Y:S01]  /*0a90*/  BSSY.RECONVERGENT B0, `(.L_x_57) ;  /* 0x0000011000007945 */ /* 0x000fe20003800200 */
[----:B--2---:R-:W-:-:S06]  /*0aa0*/  DFMA R8, -R12, R28, R8 ;  /* 0x0000001c0c08722b */ /* 0x004fcc0000000108 */
[----:B------:R-:W0:Y:S04]  /*0ab0*/  MUFU.RCP64H R13, R9 ;  /* 0x00000009000d7308 */ /* 0x000e280000001800 */
[----:B------:R-:W-:-:S06]  /*0ac0*/  IADD3 R12, PT, PT, R9, 0x300402, RZ ;  /* 0x00300402090c7810 */ /* 0x000fcc0007ffe0ff */
[----:B0-----:R-:W-:-:S08]  /*0ad0*/  DFMA R28, -R8, R12, 1 ;  /* 0x3ff00000081c742b */ /* 0x001fd0000000010c */
[----:B------:R-:W-:Y:S01]  /*0ae0*/  DFMA R28, R28, R28, R28 ;  /* 0x0000001c1c1c722b */ /* 0x000fe2000000001c */
[----:B------:R-:W-:-:S07]  /*0af0*/  FSETP.GEU.AND P0, PT, |R12|, 5.8789094863358348022e-39, PT ;  /* 0x004004020c00780b */ /* 0x000fce0003f0e200 */
[----:B------:R-:W-:-:S08]  /*0b00*/  DFMA R28, R12, R28, R12 ;  /* 0x0000001c0c1c722b */ /* 0x000fd0000000000c */
[----:B----4-:R-:W-:-:S08]  /*0b10*/  DFMA R30, -R8, R28, 1 ;  /* 0x3ff00000081e742b */ /* 0x010fd0000000011c */
[----:B------:R-:W-:Y:S01]  /*0b20*/  DFMA R28, R28, R30, R28 ;  /* 0x0000001e1c1c722b */ /* 0x000fe2000000001c */
[----:B------:R-:W-:Y:S10]  /*0b30*/  @P0 BRA `(.L_x_58) ;  /* 0x0000000000180947 */ /* 0x000ff40003800000 */
[----:B------:R-:W-:Y:S01]  /*0b40*/  LOP3.LUT R0, R9, 0x7fffffff, RZ, 0xc0, !PT ;  /* 0x7fffffff09007812 */ /* 0x000fe200078ec0ff */
[----:B------:R-:W-:Y:S01]  /*0b50*/  IMAD.MOV.U32 R28, RZ, RZ, R8 ;  /* 0x000000ffff1c7224 */ /* 0x000fe200078e0008 */
[----:B------:R-:W-:Y:S02]  /*0b60*/  MOV R29, R9 ;  /* 0x00000009001d7202 */ /* 0x000fe40000000f00 */
[----:B------:R-:W-:Y:S02]  /*0b70*/  IADD3 R0, PT, PT, R0, -0x100000, RZ ;  /* 0xfff0000000007810 */ /* 0x000fe40007ffe0ff */
[----:B------:R-:W-:-:S07]  /*0b80*/  MOV R34, 0xba0 ;  /* 0x00000ba000227802 */ /* 0x000fce0000000f00 */
[----:B------:R-:W-:Y:S05]  /*0b90*/  CALL.REL.NOINC `($__internal_2_$__cuda_sm20_dblrcp_rn_slowpath_v3) ;  /* 0x0000001c00347944 */ /* 0x000fea0003c00000 */
.L_x_58:
[----:B------:R-:W-:Y:S05]  /*0ba0*/  BSYNC.RECONVERGENT B0 ;  /* 0x0000000000007941 */ /* 0x000fea0003800200 */
.L_x_57:
[----:B------:R-:W-:Y:S01]  /*0bb0*/  IMAD.WIDE R12, R2, 0x8, R24 ;  /* 0x00000008020c7825 */ /* 0x000fe200078e0218 */
[----:B------:R-:W0:Y:S04]  /*0bc0*/  LDC R33, c[0x0][0x3c0] ;  /* 0x0000f000ff217b82 */ /* 0x000e280000000800 */
[----:B------:R-:W2:Y:S01]  /*0bd0*/  LDG.E.64 R40, desc[UR14][R12.64] ;  /* 0x0000000e0c287981 */ /* 0x000ea2000c1e1b00 */
[----:B------:R-:W-:-:S04]  /*0be0*/  IMAD.WIDE R34, R6, 0x8, R18 ;  /* 0x0000000806227825 */ /* 0x000fc800078e0212 */
[----:B------:R-:W-:-:S04]  /*0bf0*/  IMAD.WIDE R8, R2, 0x8, R20 ;  /* 0x0000000802087825 */ /* 0x000fc800078e0214 */
[----:B0-----:R-:W-:Y:S01]  /*0c00*/  IMAD.WIDE R10, R33, 0x8, R10 ;  /* 0x00000008210a7825 */ /* 0x001fe200078e020a */
[----:B--2---:R-:W-:-:S07]  /*0c10*/  DMUL R40, R40, R28 ;  /* 0x0000001c28287228 */ /* 0x004fce0000000000 */
[----:B------:R-:W-:Y:S04]  /*0c20*/  STG.E.64 desc[UR14][R10.64], R40 ;  /* 0x000000280a007986 */ /* 0x000fe8000c101b0e */
[----:B------:R-:W2:Y:S04]  /*0c30*/  LDG.E.64 R36, desc[UR14][R34.64] ;  /* 0x0000000e22247981 */ /* 0x000ea8000c1e1b00 */
[----:B------:R-:W2:Y:S04]  /*0c40*/  LDG.E.64 R38, desc[UR14][R8.64] ;  /* 0x0000000e08267981 */ /* 0x000ea8000c1e1b00 */
[----:B------:R-:W2:Y:S01]  /*0c50*/  LDG.E.64 R30, desc[UR14][R14.64] ;  /* 0x0000000e0e1e7981 */ /* 0x000ea2000c1e1b00 */
[----:B------:R-:W-:Y:S01]  /*0c60*/  IMAD.WIDE R16, R33, 0x8, R16 ;  /* 0x0000000821107825 */ /* 0x000fe200078e0210 */
[----:B--2---:R-:W-:-:S08]  /*0c70*/  DFMA R30, -R36, R30, R38 ;  /* 0x0000001e241e722b */ /* 0x004fd00000000126 */
[----:B------:R-:W-:Y:S01]  /*0c80*/  DMUL R28, R30, R28 ;  /* 0x0000001c1e1c7228 */ /* 0x000fe20000000000 */
[----:B------:R-:W-:-:S04]  /*0c90*/  IMAD.WIDE R30, R33, 0x8, R34 ;  /* 0x00000008211e7825 */ /* 0x000fc800078e0222 */
[----:B------:R-:W-:Y:S02]  /*0ca0*/  IMAD.WIDE R32, R33, 0x8, R14 ;  /* 0x0000000821207825 */ /* 0x000fe400078e020e */
        /* <DEDUP_REMOVED lines=16> */
[----:B------:R-:W-:Y:S02]  /*0db0*/  MOV R28, R34 ;  /* 0x00000022001c7202 */ /* 0x000fe40000000f00 */
[----:B------:R-:W-:Y:S01]  /*0dc0*/  MOV R29, R35 ;  /* 0x00000023001d7202 */ /* 0x000fe20000000f00 */
[----:B------:R-:W-:Y:S01]  /*0dd0*/  VIADD R0, R0, 0xfff00000 ;  /* 0xfff0000000007836 */ /* 0x000fe20000000000 */
[----:B------:R-:W-:-:S07]  /*0de0*/  MOV R34, 0xe00 ;  /* 0x00000e0000227802 */ /* 0x000fce0000000f00 */
[----:B------:R-:W-:Y:S05]  /*0df0*/  CALL.REL.NOINC `($__internal_2_$__cuda_sm20_dblrcp_rn_slowpath_v3) ;  /* 0x00000018009c7944 */ /* 0x000fea0003c00000 */
.L_x_60:
[----:B------:R-:W-:Y:S05]  /*0e00*/  BSYNC.RECONVERGENT B0 ;  /* 0x0000000000007941 */ /* 0x000fea0003800200 */
.L_x_59:
[----:B------:R-:W0:Y:S02]  /*0e10*/  LDC R15, c[0x0][0x3c0] ;  /* 0x0000f000ff0f7b82 */ /* 0x000e240000000800 */
[----:B0-----:R-:W-:-:S05]  /*0e20*/  IMAD.WIDE R12, R15, 0x8, R12 ;  /* 0x000000080f0c7825 */ /* 0x001fca00078e020c */
[----:B------:R-:W2:Y:S01]  /*0e30*/  LDG.E.64 R40, desc[UR14][R12.64] ;  /* 0x0000000e0c287981 */ /* 0x000ea2000c1e1b00 */
[----:B------:R-:W-:-:S04]  /*0e40*/  IMAD.WIDE R10, R15, 0x8, R10 ;  /* 0x000000080f0a7825 */ /* 0x000fc800078e020a */
[----:B------:R-:W-:Y:S01]  /*0e50*/  IMAD.WIDE R8, R15, 0x8, R8 ;  /* 0x000000080f087825 */ /* 0x000fe200078e0208 */
[----:B--2---:R-:W-:-:S07]  /*0e60*/  DMUL R40, R40, R28 ;  /* 0x0000001c28287228 */ /* 0x004fce0000000000 */
[----:B------:R-:W-:Y:S04]  /*0e70*/  STG.E.64 desc[UR14][R10.64], R40 ;  /* 0x000000280a007986 */ /* 0x000fe8000c101b0e */
[----:B------:R0:W2:Y:S04]  /*0e80*/  LDG.E.64 R36, desc[UR14][R30.64] ;  /* 0x0000000e1e247981 */ /* 0x0000a8000c1e1b00 */
[----:B------:R-:W2:Y:S04]  /*0e90*/  LDG.E.64 R38, desc[UR14][R8.64] ;  /* 0x0000000e08267981 */ /* 0x000ea8000c1e1b00 */
[----:B------:R-:W2:Y:S01]  /*0ea0*/  LDG.E.64 R34, desc[UR14][R32.64] ;  /* 0x0000000e20227981 */ /* 0x000ea2000c1e1b00 */
[----:B------:R-:W-:-:S04]  /*0eb0*/  IMAD.WIDE R16, R15, 0x8, R16 ;  /* 0x000000080f107825 */ /* 0x000fc800078e0210 */
[----:B0-----:R-:W-:-:S04]  /*0ec0*/  IMAD.WIDE R30, R15, 0x8, R30 ;  /* 0x000000080f1e7825 */ /* 0x001fc800078e021e */
[----:B------:R-:W-:Y:S01]  /*0ed0*/  IMAD.WIDE R14, R15, 0x8, R32 ;  /* 0x000000080f0e7825 */ /* 0x000fe200078e0220 */
[----:B--2---:R-:W-:-:S08]  /*0ee0*/  DFMA R34, -R36, R34, R38 ;  /* 0x000000222422722b */ /* 0x004fd00000000126 */
[----:B------:R-:W-:-:S07]  /*0ef0*/  DMUL R28, R34, R28 ;  /* 0x0000001c221c7228 */ /* 0x000fce0000000000 */
[----:B------:R0:W-:Y:S04]  /*0f00*/  STG.E.64 desc[UR14][R30.64], R28 ;  /* 0x0000001c1e007986 */ /* 0x0001e8000c101b0e */
[----:B------:R-:W0:Y:S04]  /*0f10*/  LDG.E.64 R38, desc[UR14][R16.64] ;  /* 0x0000000e10267981 */ /* 0x000e28000c1e1b00 */
[----:B------:R-:W0:Y:S04]  /*0f20*/  LDG.E.64 R36, desc[UR14][R10.64] ;  /* 0x0000000e0a247981 */ /* 0x000e28000c1e1b00 */
[----:B------:R-:W0:Y:S01]  /*0f30*/  LDG.E.64 R34, desc[UR14][R14.64] ;  /* 0x0000000e0e227981 */ /* 0x000e22000c1e1b00 */
[----:B------:R-:W-:Y:S01]  /*0f40*/  BSSY.RECONVERGENT B0, `(.L_x_61) ;  /* 0x0000011000007945 */ /* 0x000fe20003800200 */
[----:B0-----:R-:W-:-:S06]  /*0f50*/  DFMA R28, -R36, R34, R38 ;  /* 0x00000022241c722b */ /* 0x001fcc0000000126 */
[----:B------:R-:W0:Y:S04]  /*0f60*/  MUFU.RCP64H R33, R29 ;  /* 0x0000001d00217308 */ /* 0x000e280000001800 */
[----:B------:R-:W-:-:S04]  /*0f70*/  IADD3 R32, PT, PT, R29, 0x300402, RZ ;  /* 0x003004021d207810 */ /* 0x000fc80007ffe0ff */
[----:B------:R-:W-:Y:S02]  /*0f80*/  FSETP.GEU.AND P0, PT, |R32|, 5.8789094863358348022e-39, PT ;  /* 0x004004022000780b */ /* 0x000fe40003f0e200 */
[----:B0-----:R-:W-:-:S08]  /*0f90*/  DFMA R34, -R28, R32, 1 ;  /* 0x3ff000001c22742b */ /* 0x001fd00000000120 */
[----:B------:R-:W-:-:S08]  /*0fa0*/  DFMA R34, R34, R34, R34 ;  /* 0x000000222222722b */ /* 0x000fd00000000022 */
[----:B------:R-:W-:-:S08]  /*0fb0*/  DFMA R34, R32, R34, R32 ;  /* 0x000000222022722b */ /* 0x000fd00000000020 */
[----:B------:R-:W-:-:S08]  /*0fc0*/  DFMA R32, -R28, R34, 1 ;  /* 0x3ff000001c20742b */ /* 0x000fd00000000122 */
[----:B------:R-:W-:Y:S01]  /*0fd0*/  DFMA R32, R34, R32, R34 ;  /* 0x000000202220722b */ /* 0x000fe20000000022 */
[----:B------:R-:W-:Y:S10]  /*0fe0*/  @P0 BRA `(.L_x_62) ;  /* 0x0000000000180947 */ /* 0x000ff40003800000 */
[----:B------:R-:W-:Y:S02]  /*0ff0*/  LOP3.LUT R0, R29, 0x7fffffff, RZ, 0xc0, !PT ;  /* 0x7fffffff1d007812 */ /* 0x000fe400078ec0ff */
[----:B------:R-:W-:Y:S02]  /*1000*/  MOV R34, 0x1030 ;  /* 0x0000103000227802 */ /* 0x000fe40000000f00 */
[----:B------:R-:W-:-:S07]  /*1010*/  IADD3 R0, PT, PT, R0, -0x100000, RZ ;  /* 0xfff0000000007810 */ /* 0x000fce0007ffe0ff */
[----:B------:R-:W-:Y:S05]  /*1020*/  CALL.REL.NOINC `($__internal_2_$__cuda_sm20_dblrcp_rn_slowpath_v3) ;  /* 0x0000001800107944 */ /* 0x000fea0003c00000 */
[----:B------:R-:W-:Y:S01]  /*1030*/  IMAD.MOV.U32 R32, RZ, RZ, R28 ;  /* 0x000000ffff207224 */ /* 0x000fe200078e001c */
[----:B------:R-:W-:-:S07]  /*1040*/  MOV R33, R29 ;  /* 0x0000001d00217202 */ /* 0x000fce0000000f00 */
.L_x_62:
[----:B------:R-:W-:Y:S05]  /*1050*/  BSYNC.RECONVERGENT B0 ;  /* 0x0000000000007941 */ /* 0x000fea0003800200 */
.L_x_61:
[----:B------:R-:W0:Y:S02]  /*1060*/  LDC R29, c[0x0][0x3c0] ;  /* 0x0000f000ff1d7b82 */ /* 0x000e240000000800 */
[----:B0-----:R-:W-:-:S05]  /*1070*/  IMAD.WIDE R12, R29, 0x8, R12 ;  /* 0x000000081d0c7825 */ /* 0x001fca00078e020c */
        /* <DEDUP_REMOVED lines=8> */
[----:B--2---:R-:W-:Y:S01]  /*1100*/  DFMA R34, -R36, R34, R38 ;  /* 0x000000222422722b */ /* 0x004fe20000000126 */
[----:B------:R-:W-:-:S04]  /*1110*/  IMAD.WIDE R38, R29, 0x8, R16 ;  /* 0x000000081d267825 */ /* 0x000fc800078e0210 */
[----:B------:R-:W-:-:S03]  /*1120*/  IMAD.WIDE R16, R29, 0x8, R14 ;  /* 0x000000081d107825 */ /* 0x000fc600078e020e */
[----:B------:R-:W-:Y:S01]  /*1130*/  DMUL R34, R34, R32 ;  /* 0x0000002022227228 */ /* 0x000fe20000000000 */
[----:B------:R-:W-:-:S06]  /*1140*/  IMAD.WIDE R32, R29, 0x8, R30 ;  /* 0x000000081d207825 */ /* 0x000fcc00078e021e */
[----:B------:R0:W-:Y:S04]  /*1150*/  STG.E.64 desc[UR14][R32.64], R34 ;  /* 0x0000002220007986 */ /* 0x0001e8000c101b0e */
[----:B------:R-:W2:Y:S04]  /*1160*/  LDG.E.64 R38, desc[UR14][R38.64] ;  /* 0x0000000e26267981 */ /* 0x000ea8000c1e1b00 */
[----:B------:R-:W2:Y:S04]  /*1170*/  LDG.E.64 R28, desc[UR14][R10.64] ;  /* 0x0000000e0a1c7981 */ /* 0x000ea8000c1e1b00 */
[----:B------:R-:W2:Y:S01]  /*1180*/  LDG.E.64 R30, desc[UR14][R16.64] ;  /* 0x0000000e101e7981 */ /* 0x000ea2000c1e1b00 */
[----:B------:R-:W-:Y:S01]  /*1190*/  BSSY.RECONVERGENT B0, `(.L_x_63) ;  /* 0x0000011000007945 */ /* 0x000fe20003800200 */
[----:B--2---:R-:W-:-:S06]  /*11a0*/  DFMA R28, -R28, R30, R38 ;  /* 0x0000001e1c1c722b */ /* 0x004fcc0000000126 */
[----:B------:R-:W1:Y:S04]  /*11b0*/  MUFU.RCP64H R37, R29 ;  /* 0x0000001d00257308 */ /* 0x000e680000001800 */
[----:B------:R-:W-:-:S04]  /*11c0*/  IADD3 R36, PT, PT, R29, 0x300402, RZ ;  /* 0x003004021d247810 */ /* 0x000fc80007ffe0ff */
[----:B------:R-:W-:Y:S02]  /*11d0*/  FSETP.GEU.AND P0, PT, |R36|, 5.8789094863358348022e-39, PT ;  /* 0x004004022400780b */ /* 0x000fe40003f0e200 */
        /* <DEDUP_REMOVED lines=9> */
[----:B------:R-:W-:Y:S05]  /*1270*/  CALL.REL.NOINC `($__internal_2_$__cuda_sm20_dblrcp_rn_slowpath_v3) ;  /* 0x00000014007c7944 */ /* 0x000fea0003c00000 */
[----:B------:R-:W-:Y:S02]  /*1280*/  MOV R14, R28 ;  /* 0x0000001c000e7202 */ /* 0x000fe40000000f00 */
[----:B------:R-:W-:-:S07]  /*1290*/  MOV R15, R29 ;  /* 0x0000001d000f7202 */ /* 0x000fce0000000f00 */
.L_x_64:
[----:B------:R-:W-:Y:S05]  /*12a0*/  BSYNC.RECONVERGENT B0 ;  /* 0x0000000000007941 */ /* 0x000fea0003800200 */
.L_x_63:
        /* <DEDUP_REMOVED lines=10> */
[----:B------:R-:W-:Y:S01]  /*1350*/  VIADD R4, R4, 0x4 ;  /* 0x0000000404047836 */ /* 0x000fe20000000000 */
[C---:B------:R-:W-:Y:S01]  /*1360*/  LEA R2, R29.reuse, R2, 0x2 ;  /* 0x000000021d027211 */ /* 0x040fe200078e10ff */
[C---:B------:R-:W-:Y:S01]  /*1370*/  IMAD R3, R29.reuse, 0x4, R3 ;  /* 0x000000041d037824 */ /* 0x040fe200078e0203 */
[----:B------:R-:W-:-:S02]  /*1380*/  LEA R6, R29, R6, 0x2 ;  /* 0x000000061d067211 */ /* 0x000fc400078e10ff */
[----:B------:R-:W-:Y:S02]  /*1390*/  ISETP.NE.AND P0, PT, R4, RZ, PT ;  /* 0x000000ff0400720c */ /* 0x000fe40003f05270 */
[----:B------:R-:W-:Y:S01]  /*13a0*/  IADD3 R5, PT, PT, R5, 0x4, RZ ;  /* 0x0000000405057810 */ /* 0x000fe20007ffe0ff */
[----:B--2---:R-:W-:-:S08]  /*13b0*/  DFMA R34, -R34, R16, R8 ;  /* 0x000000102222722b */ /* 0x004fd00000000108 */
[----:B------:R-:W-:Y:S01]  /*13c0*/  DMUL R34, R34, R14 ;  /* 0x0000000e22227228 */ /* 0x000fe20000000000 */
[----:B------:R-:W-:-:S06]  /*13d0*/  IMAD.WIDE R14, R29, 0x8, R32 ;  /* 0x000000081d0e7825 */ /* 0x000fcc00078e0220 */
[----:B------:R0:W-:Y:S01]  /*13e0*/  STG.E.64 desc[UR14][R14.64], R34 ;  /* 0x000000220e007986 */ /* 0x0001e2000c101b0e */
[----:B------:R-:W-:Y:S05]  /*13f0*/  @P0 BRA `(.L_x_65) ;  /* 0xfffffff400880947 */ /* 0x000fea000383ffff */
[----:B------:R-:W-:-:S07]  /*1400*/  IADD3 R5, PT, PT, R5, 0x1, RZ ;  /* 0x0000000105057810 */ /* 0x000fce0007ffe0ff */
.L_x_56:
[----:B------:R-:W1:Y:S02]  /*1410*/  LDCU UR4, c[0x0][0x3bc] ;  /* 0x00007780ff0477ac */ /* 0x000e640008000800 */
[----:B-1----:R-:W-:-:S04]  /*1420*/  UIADD3 UR4, UPT, UPT, UR4, -0x1, URZ ;  /* 0xffffffff04047890 */ /* 0x002fc8000fffe0ff */
[----:B------:R-:W-:-:S09]  /*1430*/  ULOP3.LUT UP0, URZ, UR4, 0x3, URZ, 0xc0, !UPT ;  /* 0x0000000304ff7892 */ /* 0x000fd2000f80c0ff */
[----:B------:R-:W-:Y:S05]  /*1440*/  BRA.U !UP0, `(.L_x_66) ;  /* 0x0000000908087547 */ /* 0x000fea000b800000 */
[----:B------:R-:W-:-:S09]  /*1450*/  UISETP.NE.AND UP0, UPT, UR7, URZ, UPT ;  /* 0x000000ff0700728c */ /* 0x000fd2000bf05270 */
[----:B------:R-:W-:Y:S05]  /*1460*/  BRA.U !UP0, `(.L_x_67) ;  /* 0x0000000508487547 */ /* 0x000fea000b800000 */
[----:B------:R-:W1:Y:S01]  /*1470*/  LDCU UR4, c[0x0][0x3c0] ;  /* 0x00007800ff0477ac */ /* 0x000e620008000800 */
[----:B0-----:R-:W0:Y:S01]  /*1480*/  LDC.64 R14, c[0x0][0x380] ;  /* 0x0000e000ff0e7b82 */ /* 0x001e220000000a00 */
[----:B-1----:R-:W-:-:S04]  /*1490*/  IMAD R3, R5, UR4, RZ ;  /* 0x0000000405037c24 */ /* 0x002fc8000f8e02ff */
[C---:B------:R-:W-:Y:S01]  /*14a0*/  VIADD R9, R3.reuse, -UR4 ;  /* 0x8000000403097c36 */ /* 0x040fe20008000000 */
[C---:B------:R-:W-:Y:S01]  /*14b0*/  IADD3 R13, PT, PT, R3.reuse, R7, RZ ;  /* 0x00000007030d7210 */ /* 0x040fe20007ffe0ff */
[----:B------:R-:W-:-:S04]  /*14c0*/  IMAD.WIDE R16, R3, 0x8, R26 ;  /* 0x0000000803107825 */ /* 0x000fc800078e021a */
[----:B------:R-:W-:-:S04]  /*14d0*/  IMAD.WIDE R10, R9, 0x8, R22 ;  /* 0x00000008090a7825 */ /* 0x000fc800078e0216 */
[----:B0-----:R-:W-:Y:S01]  /*14e0*/  IMAD.WIDE R14, R13, 0x8, R14 ;  /* 0x000000080d0e7825 */ /* 0x001fe200078e020e */
[----:B------:R-:W2:Y:S04]  /*14f0*/  LDG.E.64 R28, desc[UR14][R10.64] ;  /* 0x0000000e0a1c7981 */ /* 0x000ea8000c1e1b00 */
[----:B------:R-:W2:Y:S04]  /*1500*/  LDG.E.64 R12, desc[UR14][R16.64] ;  /* 0x0000000e100c7981 */ /* 0x000ea8000c1e1b00 */
[----:B----4-:R-:W2:Y:S01]  /*1510*/  LDG.E.64 R30, desc[UR14][R14.64] ;  /* 0x0000000e0e1e7981 */ /* 0x010ea2000c1e1b00 */
        /* <DEDUP_REMOVED lines=8> */
[----:B------:R-:W-:-:S08]  /*15a0*/  DFMA R32, -R12, R30, 1 ;  /* 0x3ff000000c20742b */ /* 0x000fd0000000011e */
        /* <DEDUP_REMOVED lines=8> */
.L_x_69:
[----:B------:R-:W-:Y:S05]  /*1630*/  BSYNC.RECONVERGENT B0 ;  /* 0x0000000000007941 */ /* 0x000fea0003800200 */
.L_x_68:
[----:B------:R-:W-:Y:S01]  /*1640*/  IMAD.WIDE R12, R3, 0x8, R24 ;  /* 0x00000008030c7825 */ /* 0x000fe200078e0218 */
[----:B------:R-:W0:Y:S04]  /*1650*/  LDC R33, c[0x0][0x3c0] ;  /* 0x0000f000ff217b82 */ /* 0x000e280000000800 */
[----:B------:R-:W2:Y:S01]  /*1660*/  LDG.E.64 R30, desc[UR14][R12.64] ;  /* 0x0000000e0c1e7981 */ /* 0x000ea2000c1e1b00 */
[----:B------:R-:W-:-:S04]  /*1670*/  IMAD.WIDE R34, R9, 0x8, R18 ;  /* 0x0000000809227825 */ /* 0x000fc800078e0212 */
[----:B------:R-:W-:-:S04]  /*1680*/  IMAD.WIDE R8, R3, 0x8, R20 ;  /* 0x0000000803087825 */ /* 0x000fc800078e0214 */
[----:B0-----:R-:W-:Y:S01]  /*1690*/  IMAD.WIDE R10, R33, 0x8, R10 ;  /* 0x00000008210a7825 */ /* 0x001fe200078e020a */
        /* <DEDUP_REMOVED lines=12> */
[----:B0-----:R-:W2:Y:S04]  /*1760*/  LDG.E.64 R30, desc[UR14][R10.64] ;  /* 0x0000000e0a1e7981 */ /* 0x001ea8000c1e1b00 */
        /* <DEDUP_REMOVED lines=13> */
[----:B------:R-:W-:Y:S02]  /*1840*/  MOV R34, 0x1870 ;  /* 0x0000187000227802 */ /* 0x000fe40000000f00 */
[----:B------:R-:W-:-:S07]  /*1850*/  IADD3 R0, PT, PT, R0, -0x100000, RZ ;  /* 0xfff0000000007810 */ /* 0x000fce0007ffe0ff */
[----:B------:R-:W-:Y:S05]  /*1860*/  CALL.REL.NOINC `($__internal_2_$__cuda_sm20_dblrcp_rn_slowpath_v3) ;  /* 0x0000001000007944 */ /* 0x000fea0003c00000 */
[----:B------:R-:W-:Y:S01]  /*1870*/  MOV R14, R28 ;  /* 0x0000001c000e7202 */ /* 0x000fe20000000f00 */
[----:B------:R-:W-:-:S07]  /*1880*/  IMAD.MOV.U32 R15, RZ, RZ, R29 ;  /* 0x000000ffff0f7224 */ /* 0x000fce00078e001d */
.L_x_71:
[----:B------:R-:W-:Y:S05]  /*1890*/  BSYNC.RECONVERGENT B0 ;  /* 0x0000000000007941 */ /* 0x000fea0003800200 */
.L_x_70:
[----:B------:R-:W0:Y:S02]  /*18a0*/  LDC R29, c[0x0][0x3c0] ;  /* 0x0000f000ff1d7b82 */ /* 0x000e240000000800 */
[----:B0-----:R-:W-:-:S06]  /*18b0*/  IMAD.WIDE R12, R29, 0x8, R12 ;  /* 0x000000081d0c7825 */ /* 0x001fcc00078e020c */
        /* <DEDUP_REMOVED lines=8> */
[----:B------:R-:W-:Y:S01]  /*1940*/  IADD3 R5, PT, PT, R5, 0x2, RZ ;  /* 0x0000000205057810 */ /* 0x000fe20007ffe0ff */
[----:B--2---:R-:W-:-:S08]  /*1950*/  DFMA R32, -R32, R16, R8 ;  /* 0x000000102020722b */ /* 0x004fd00000000108 */
[----:B------:R-:W-:Y:S01]  /*1960*/  DMUL R32, R32, R14 ;  /* 0x0000000e20207228 */ /* 0x000fe20000000000 */
[----:B------:R-:W-:-:S06]  /*1970*/  IMAD.WIDE R14, R29, 0x8, R2 ;  /* 0x000000081d0e7825 */ /* 0x000fcc00078e0202 */
[----:B------:R1:W-:Y:S04]  /*1980*/  STG.E.64 desc[UR14][R14.64], R32 ;  /* 0x000000200e007986 */ /* 0x0003e8000c101b0e */
.L_x_67:
[----:B------:R-:W-:-:S09]  /*1990*/  UISETP.NE.AND UP0, UPT, UR9, URZ, UPT ;  /* 0x000000ff0900728c */ /* 0x000fd2000bf05270 */
[----:B------:R-:W-:Y:S05]  /*19a0*/  BRA.U !UP0, `(.L_x_66) ;  /* 0x0000000108b07547 */ /* 0x000fea000b800000 */
[----:B------:R-:W2:Y:S01]  /*19b0*/  LDCU UR4, c[0x0][0x3c0] ;  /* 0x00007800ff0477ac */ /* 0x000ea20008000800 */
[----:B------:R-:W3:Y:S01]  /*19c0*/  LDC.64 R8, c[0x0][0x380] ;  /* 0x0000e000ff087b82 */ /* 0x000ee20000000a00 */
[----:B--2---:R-:W-:-:S04]  /*19d0*/  IMAD R5, R5, UR4, RZ ;  /* 0x0000000405057c24 */ /* 0x004fc8000f8e02ff */
[C---:B0-----:R-:W-:Y:S01]  /*19e0*/  IMAD.IADD R13, R5.reuse, 0x1, R7 ;  /* 0x00000001050d7824 */ /* 0x041fe200078e0207 */
[C---:B------:R-:W-:Y:S01]  /*19f0*/  IADD3 R3, PT, PT, R5.reuse, -UR4, RZ ;  /* 0x8000000405037c10 */ /* 0x040fe2000fffe0ff */
[----:B------:R-:W-:-:S04]  /*1a00*/  IMAD.WIDE R26, R5, 0x8, R26 ;  /* 0x00000008051a7825 */ /* 0x000fc800078e021a */
[----:B-1----:R-:W-:Y:S02]  /*1a10*/  IMAD.WIDE R10, R3, 0x8, R22 ;  /* 0x00000008030a7825 */ /* 0x002fe400078e0216 */
[----:B------:R-:W2:Y:S02]  /*1a20*/  LDG.E.64 R26, desc[UR14][R26.64] ;  /* 0x0000000e1a1a7981 */ /* 0x000ea4000c1e1b00 */
[----:B---3--:R-:W-:Y:S02]  /*1a30*/  IMAD.WIDE R8, R13, 0x8, R8 ;  /* 0x000000080d087825 */ /* 0x008fe400078e0208 */
[----:B------:R-:W2:Y:S04]  /*1a40*/  LDG.E.64 R12, desc[UR14][R10.64] ;  /* 0x0000000e0a0c7981 */ /* 0x000ea8000c1e1b00 */
        /* <DEDUP_REMOVED lines=17> */
[----:B----4-:R-:W-:Y:S05]  /*1b60*/  CALL.REL.NOINC `($__internal_2_$__cuda_sm20_dblrcp_rn_slowpath_v3) ;  /* 0x0000000c00407944 */ /* 0x010fea0003c00000 */
.L_x_73:
[----:B------:R-:W-:Y:S05]  /*1b70*/  BSYNC.RECONVERGENT B0 ;  /* 0x0000000000007941 */ /* 0x000fea0003800200 */
.L_x_72:
[C---:B------:R-:W-:Y:S01]  /*1b80*/  IMAD.WIDE R24, R5.reuse, 0x8, R24 ;  /* 0x0000000805187825 */ /* 0x040fe200078e0218 */
[----:B------:R-:W0:Y:S05]  /*1b90*/  LDC R15, c[0x0][0x3c0] ;  /* 0x0000f000ff0f7b82 */ /* 0x000e2a0000000800 */
[----:B------:R-:W2:Y:S01]  /*1ba0*/  LDG.E.64 R24, desc[UR14][R24.64] ;  /* 0x0000000e18187981 */ /* 0x000ea2000c1e1b00 */
[----:B------:R-:W-:-:S04]  /*1bb0*/  IMAD.WIDE R20, R5, 0x8, R20 ;  /* 0x0000000805147825 */ /* 0x000fc800078e0214 */
[----:B------:R-:W-:-:S04]  /*1bc0*/  IMAD.WIDE R2, R3, 0x8, R18 ;  /* 0x0000000803027825 */ /* 0x000fc800078e0212 */
[----:B0-----:R-:W-:Y:S01]  /*1bd0*/  IMAD.WIDE R10, R15, 0x8, R10 ;  /* 0x000000080f0a7825 */ /* 0x001fe200078e020a */
[----:B--2---:R-:W-:-:S07]  /*1be0*/  DMUL R12, R24, R28 ;  /* 0x0000001c180c7228 */ /* 0x004fce0000000000 */
[----:B------:R2:W-:Y:S04]  /*1bf0*/  STG.E.64 desc[UR14][R10.64], R12 ;  /* 0x0000000c0a007986 */ /* 0x0005e8000c101b0e */
[----:B------:R-:W3:Y:S04]  /*1c00*/  LDG.E.64 R20, desc[UR14][R20.64] ;  /* 0x0000000e14147981 */ /* 0x000ee8000c1e1b00 */
[----:B------:R-:W3:Y:S04]  /*1c10*/  LDG.E.64 R8, desc[UR14][R8.64] ;  /* 0x0000000e08087981 */ /* 0x000ee8000c1e1b00 */
[----:B------:R-:W3:Y:S01]  /*1c20*/  LDG.E.64 R4, desc[UR14][R2.64] ;  /* 0x0000000e02047981 */ /* 0x000ee2000c1e1b00 */
[----:B------:R-:W-:Y:S01]  /*1c30*/  IMAD.WIDE R14, R15, 0x8, R2 ;  /* 0x000000080f0e7825 */ /* 0x000fe200078e0202 */
[----:B---3--:R-:W-:-:S08]  /*1c40*/  DFMA R4, -R4, R8, R20 ;  /* 0x000000080404722b */ /* 0x008fd00000000114 */
[----:B------:R-:W-:-:S07]  /*1c50*/  DMUL R4, R4, R28 ;  /* 0x0000001c04047228 */ /* 0x000fce0000000000 */
[----:B------:R2:W-:Y:S04]  /*1c60*/  STG.E.64 desc[UR14][R14.64], R4 ;  /* 0x000000040e007986 */ /* 0x0005e8000c101b0e */
.L_x_66:
[----:B--2---:R-:W-:Y:S01]  /*1c70*/  MOV R5, UR5 ;  /* 0x0000000500057c02 */ /* 0x004fe20008000f00 */
[----:B0-----:R-:W0:Y:S01]  /*1c80*/  LDC.64 R2, c[0x0][0x3a0] ;  /* 0x0000e800ff027b82 */ /* 0x001e220000000a00 */
[----:B------:R-:W2:Y:S03]  /*1c90*/  LDCU UR4, c[0x0][0x3bc] ;  /* 0x00007780ff0477ac */ /* 0x000ea60008000800 */
[----:B------:R-:W-:-:S06]  /*1ca0*/  IMAD.WIDE R4, R5, 0x8, R18 ;  /* 0x0000000805047825 */ /* 0x000fcc00078e0212 */
[----:B------:R-:W3:Y:S01]  /*1cb0*/  LDG.E.64 R4, desc[UR14][R4.64] ;  /* 0x0000000e04047981 */ /* 0x000ee2000c1e1b00 */
[----:B------:R-:W-:Y:S01]  /*1cc0*/  VIADD R9, R7, UR5 ;  /* 0x0000000507097c36 */ /* 0x000fe20008000000 */
[----:B------:R-:W-:Y:S02]  /*1cd0*/  UISETP.GE.U32.AND UP1, UPT, UR11, 0x7, UPT ;  /* 0x000000070b00788c */ /* 0x000fe4000bf26070 */
[----:B------:R-:W-:Y:S01]  /*1ce0*/  MOV R0, UR11 ;  /* 0x0000000b00007c02 */ /* 0x000fe20008000f00 */
[----:B--2---:R-:W-:-:S04]  /*1cf0*/  UIADD3 UR4, UPT, UPT, UR4, -0x1, URZ ;  /* 0xffffffff04047890 */ /* 0x004fc8000fffe0ff */
[----:B------:R-:W-:Y:S01]  /*1d00*/  ULOP3.LUT UP0, URZ, UR4, 0x7, URZ, 0xc0, !UPT ;  /* 0x0000000704ff7892 */ /* 0x000fe2000f80c0ff */
[----:B0-----:R-:W-:-:S05]  /*1d10*/  IMAD.WIDE R8, R9, 0x8, R2 ;  /* 0x0000000809087825 */ /* 0x001fca00078e0202 */
[----:B---3--:R0:W-:Y:S01]  /*1d20*/  STG.E.64 desc[UR14][R8.64], R4 ;  /* 0x0000000408007986 */ /* 0x0081e2000c101b0e */
[----:B------:R-:W-:Y:S05]  /*1d30*/  BRA.U !UP1, `(.L_x_74) ;  /* 0x0000000509507547 */ /* 0x000fea000b800000 */
[----:B------:R-:W-:Y:S01]  /*1d40*/  MOV R0, UR11 ;  /* 0x0000000b00007c02 */ /* 0x000fe20008000f00 */
[----:B------:R-:W2:Y:S01]  /*1d50*/  LDCU UR16, c[0x0][0x3c0] ;  /* 0x00007800ff1077ac */ /* 0x000ea20008000800 */
[----:B------:R-:W-:-:S05]  /*1d60*/  UMOV UR4, URZ ;  /* 0x000000ff00047c82 */ /* 0x000fca0008000000 */
.L_x_75:
[----:B--23--:R-:W-:-:S04]  /*1d70*/  IMAD R13, R0, UR16, RZ ;  /* 0x00000010000d7c24 */ /* 0x00cfc8000f8e02ff */
[C---:B-1----:R-:W-:Y:S02]  /*1d80*/  IMAD.IADD R15, R13.reuse, 0x1, R7 ;  /* 0x000000010d0f7824 */ /* 0x042fe400078e0207 */
[----:B0-----:R-:W-:-:S03]  /*1d90*/  IMAD.WIDE R4, R13, 0x8, R18 ;  /* 0x000000080d047825 */ /* 0x001fc600078e0212 */
[----:B------:R-:W-:Y:S01]  /*1da0*/  IADD3 R11, PT, PT, R15, UR16, RZ ;  /* 0x000000100f0b7c10 */ /* 0x000fe2000fffe0ff */
[----:B------:R-:W-:Y:S02]  /*1db0*/  IMAD.WIDE R8, R13, 0x8, R22 ;  /* 0x000000080d087825 */ /* 0x000fe400078e0216 */
[----:B------:R-:W2:Y:S02]  /*1dc0*/  LDG.E.64 R4, desc[UR14][R4.64] ;  /* 0x0000000e04047981 */ /* 0x000ea4000c1e1b00 */
[----:B------:R-:W-:Y:S02]  /*1dd0*/  IMAD.WIDE R10, R11, 0x8, R2 ;  /* 0x000000080b0a7825 */ /* 0x000fe400078e0202 */
[----:B------:R-:W2:Y:S04]  /*1de0*/  LDG.E.64 R8, desc[UR14][R8.64] ;  /* 0x0000000e08087981 */ /* 0x000ea8000c1e1b00 */
[----:B------:R-:W2:Y:S01]  /*1df0*/  LDG.E.64 R10, desc[UR14][R10.64] ;  /* 0x0000000e0a0a7981 */ /* 0x000ea2000c1e1b00 */
[----:B------:R-:W-:Y:S01]  /*1e00*/  VIADD R13, R13, UR16 ;  /* 0x000000100d0d7c36 */ /* 0x000fe20008000000 */
[----:B------:R-:W-:-:S04]  /*1e10*/  IADD3 R6, PT, PT, RZ, -UR16, RZ ;  /* 0x80000010ff067c10 */ /* 0x000fc8000fffe0ff */
[----:B------:R-:W-:Y:S01]  /*1e20*/  LEA R25, R6, R13, 0x1 ;  /* 0x0000000d06197211 */ /* 0x000fe200078e08ff */
[----:B------:R-:W-:-:S04]  /*1e30*/  IMAD.WIDE R14, R15, 0x8, R2 ;  /* 0x000000080f0e7825 */ /* 0x000fc800078e0202 */
[----:B------:R-:W-:-:S04]  /*1e40*/  IMAD.WIDE R16, R25, 0x8, R18 ;  /* 0x0000000819107825 */ /* 0x000fc800078e0212 */
[----:B------:R-:W-:Y:S01]  /*1e50*/  IMAD.WIDE R20, R25, 0x8, R22 ;  /* 0x0000000819147825 */ /* 0x000fe200078e0216 */
[----:B--2---:R-:W-:-:S07]  /*1e60*/  DFMA R12, -R8, R10, R4 ;  /* 0x0000000a080c722b */ /* 0x004fce0000000104 */
[----:B------:R0:W-:Y:S04]  /*1e70*/  STG.E.64 desc[UR14][R14.64], R12 ;  /* 0x0000000c0e007986 */ /* 0x0001e8000c101b0e */
[----:B------:R-:W2:Y:S04]  /*1e80*/  LDG.E.64 R16, desc[UR14][R16.64] ;  /* 0x0000000e10107981 */ /* 0x000ea8000c1e1b00 */
[----:B------:R-:W2:Y:S01]  /*1e90*/  LDG.E.64 R20, desc[UR14][R20.64] ;  /* 0x0000000e14147981 */ /* 0x000ea2000c1e1b00 */
[C---:B------:R-:W-:Y:S01]  /*1ea0*/  IADD3 R9, PT, PT, R25.reuse, R7, RZ ;  /* 0x0000000719097210 */ /* 0x040fe20007ffe0ff */
[----:B------:R-:W-:-:S04]  /*1eb0*/  VIADD R27, R25, -UR16 ;  /* 0x80000010191b7c36 */ /* 0x000fc80008000000 */
[----:B------:R-:W-:-:S04]  /*1ec0*/  IMAD.WIDE R8, R9, 0x8, R2 ;  /* 0x0000000809087825 */ /* 0x000fc800078e0202 */
[----:B------:R-:W-:-:S04]  /*1ed0*/  IMAD.WIDE R10, R27, 0x8, R18 ;  /* 0x000000081b0a7825 */ /* 0x000fc800078e0212 */
[----:B------:R-:W-:Y:S01]  /*1ee0*/  IMAD.WIDE R24, R27, 0x8, R22 ;  /* 0x000000081b187825 */ /* 0x000fe200078e0216 */
[----:B--2---:R-:W-:-:S07]  /*1ef0*/  DFMA R4, R12, -R20, R16 ;  /* 0x800000140c04722b */ /* 0x004fce0000000010 */
[----:B------:R1:W-:Y:S04]  /*1f00*/  STG.E.64 desc[UR14][R8.64], R4 ;  /* 0x0000000408007986 */ /* 0x0003e8000c101b0e */
[----:B------:R-:W2:Y:S04]  /*1f10*/  LDG.E.64 R10, desc[UR14][R10.64] ;  /* 0x0000000e0a0a7981 */ /* 0x000ea8000c1e1b00 */
[----:B------:R-:W2:Y:S01]  /*1f20*/  LDG.E.64 R24, desc[UR14][R24.64] ;  /* 0x0000000e18187981 */ /* 0x000ea2000c1e1b00 */
[C---:B0-----:R-:W-:Y:S02]  /*1f30*/  IADD3 R15, PT, PT, R27.reuse, R7, RZ ;  /* 0x000000071b0f7210 */ /* 0x041fe40007ffe0ff */
[----:B------:R-:W-:-:S03]  /*1f40*/  IADD3 R27, PT, PT, R27, -UR16, RZ ;  /* 0x800000101b1b7c10 */ /* 0x000fc6000fffe0ff */
[----:B------:R-:W-:-:S04]  /*1f50*/  IMAD.WIDE R14, R15, 0x8, R2 ;  /* 0x000000080f0e7825 */ /* 0x000fc800078e0202 */
[----:B------:R-:W-:-:S04]  /*1f60*/  IMAD.WIDE R16, R27, 0x8, R18 ;  /* 0x000000081b107825 */ /* 0x000fc800078e0212 */
[----:B------:R-:W-:Y:S01]  /*1f70*/  IMAD.WIDE R20, R27, 0x8, R22 ;  /* 0x000000081b147825 */ /* 0x000fe200078e0216 */
[----:B--2---:R-:W-:-:S07]  /*1f80*/  DFMA R12, R4, -R24, R10 ;  /* 0x80000018040c722b */ /* 0x004fce000000000a */
[----:B------:R0:W-:Y:S04]  /*1f90*/  STG.E.64 desc[UR14][R14.64], R12 ;  /* 0x0000000c0e007986 */ /* 0x0001e8000c101b0e */
[----:B------:R-:W2:Y:S04]  /*1fa0*/  LDG.E.64 R16, desc[UR14][R16.64] ;  /* 0x0000000e10107981 */ /* 0x000ea8000c1e1b00 */
[----:B------:R-:W2:Y:S01]  /*1fb0*/  LDG.E.64 R20, desc[UR14][R20.64] ;  /* 0x0000000e14147981 */ /* 0x000ea2000c1e1b00 */
[C---:B-1----:R-:W-:Y:S01]  /*1fc0*/  IMAD.IADD R9, R27.reuse, 0x1, R7 ;  /* 0x000000011b097824 */ /* 0x042fe200078e0207 */
        /* <DEDUP_REMOVED lines=8> */
[C---:B0-----:R-:W-:Y:S01]  /*2050*/  IADD3 R15, PT, PT, R27.reuse, R7, RZ ;  /* 0x000000071b0f7210 */ /* 0x041fe20007ffe0ff */
        /* <DEDUP_REMOVED lines=8> */
[C---:B-1----:R-:W-:Y:S02]  /*20e0*/  IADD3 R9, PT, PT, R27.reuse, R7, RZ ;  /* 0x000000071b097210 */ /* 0x042fe40007ffe0ff */
        /* <DEDUP_REMOVED lines=8> */
[C---:B0-----:R-:W-:Y:S01]  /*2170*/  IMAD.IADD R15, R27.reuse, 0x1, R7 ;  /* 0x000000011b0f7824 */ /* 0x041fe200078e0207 */
        /* <DEDUP_REMOVED lines=8> */
[----:B-1----:R-:W-:-:S05]  /*2200*/  IADD3 R9, PT, PT, R27, R7, RZ ;  /* 0x000000071b097210 */ /* 0x002fca0007ffe0ff */
[----:B------:R-:W-:Y:S01]  /*2210*/  IMAD.WIDE R8, R9, 0x8, R2 ;  /* 0x0000000809087825 */ /* 0x000fe200078e0202 */
[----:B------:R-:W-:-:S04]  /*2220*/  UIADD3 UR4, UPT, UPT, UR4, 0x8, URZ ;  /* 0x0000000804047890 */ /* 0x000fc8000fffe0ff */
[----:B------:R-:W-:Y:S01]  /*2230*/  UISETP.NE.AND UP1, UPT, UR4, UR13, UPT ;  /* 0x0000000d0400728c */ /* 0x000fe2000bf25270 */
[----:B------:R-:W-:Y:S01]  /*2240*/  VIADD R0, R0, 0xfffffff8 ;  /* 0xfffffff800007836 */ /* 0x000fe20000000000 */
[----:B--2---:R-:W-:-:S07]  /*2250*/  DFMA R4, R12, -R20, R16 ;  /* 0x800000140c04722b */ /* 0x004fce0000000010 */
[----:B------:R3:W-:Y:S01]  /*2260*/  STG.E.64 desc[UR14][R8.64], R4 ;  /* 0x0000000408007986 */ /* 0x0007e2000c101b0e */
[----:B------:R-:W-:Y:S05]  /*2270*/  BRA.U UP1, `(.L_x_75) ;  /* 0xfffffff901bc7547 */ /* 0x000fea000b83ffff */
.L_x_74:
[----:B------:R-:W-:Y:S05]  /*2280*/  BRA.U !UP0, `(.L_x_76) ;  /* 0x0000000508647547 */ /* 0x000fea000b800000 */
[----:B------:R-:W-:Y:S02]  /*2290*/  UISETP.GE.U32.AND UP0, UPT, UR8, 0x3, UPT ;  /* 0x000000030800788c */ /* 0x000fe4000bf06070 */
[----:B------:R-:W-:-:S07]  /*22a0*/  ULOP3.LUT UP1, URZ, UR12, 0x3, URZ, 0xc0, !UPT ;  /* 0x000000030cff7892 */ /* 0x000fce000f82c0ff */
[----:B------:R-:W-:Y:S05]  /*22b0*/  BRA.U !UP0, `(.L_x_77) ;  /* 0x0000000108ac7547 */ /* 0x000fea000b800000 */
[----:B------:R-:W3:Y:S02]  /*22c0*/  LDCU UR4, c[0x0][0x3c0] ;  /* 0x00007800ff0477ac */ /* 0x000ee40008000800 */
[----:B---3--:R-:W-:-:S04]  /*22d0*/  IMAD R13, R0, UR4, RZ ;  /* 0x00000004000d7c24 */ /* 0x008fc8000f8e02ff */
[C---:B0-----:R-:W-:Y:S01]  /*22e0*/  IMAD.WIDE R4, R13.reuse, 0x8, R18 ;  /* 0x000000080d047825 */ /* 0x041fe200078e0212 */
[----:B-1----:R-:W-:-:S03]  /*22f0*/  IADD3 R15, PT, PT, R13, R7, RZ ;  /* 0x000000070d0f7210 */ /* 0x002fc60007ffe0ff */
[----:B------:R-:W-:Y:S01]  /*2300*/  IMAD.WIDE R8, R13, 0x8, R22 ;  /* 0x000000080d087825 */ /* 0x000fe200078e0216 */
[----:B------:R-:W-:Y:S01]  /*2310*/  IADD3 R11, PT, PT, R15, UR4, RZ ;  /* 0x000000040f0b7c10 */ /* 0x000fe2000fffe0ff */
[----:B------:R-:W2:Y:S04]  /*2320*/  LDG.E.64 R4, desc[UR14][R4.64] ;  /* 0x0000000e04047981 */ /* 0x000ea8000c1e1b00 */
[----:B------:R-:W-:Y:S01]  /*2330*/  IMAD.WIDE R10, R11, 0x8, R2 ;  /* 0x000000080b0a7825 */ /* 0x000fe200078e0202 */
[----:B------:R-:W2:Y:S05]  /*2340*/  LDG.E.64 R8, desc[UR14][R8.64] ;  /* 0x0000000e08087981 */ /* 0x000eaa000c1e1b00 */
[----:B------:R-:W2:Y:S01]  /*2350*/  LDG.E.64 R10, desc[UR14][R10.64] ;  /* 0x0000000e0a0a7981 */ /* 0x000ea2000c1e1b00 */
[----:B------:R-:W-:Y:S01]  /*2360*/  IMAD R6, RZ, RZ, -UR4 ;  /* 0x80000004ff067e24 */ /* 0x000fe2000f8e02ff */
[----:B------:R-:W-:-:S04]  /*2370*/  IADD3 R13, PT, PT, R13, UR4, RZ ;  /* 0x000000040d0d7c10 */ /* 0x000fc8000fffe0ff */
        /* <DEDUP_REMOVED lines=8> */
[C---:B------:R-:W-:Y:S01]  /*2400*/  IADD3 R27, PT, PT, R25.reuse, -UR4, RZ ;  /* 0x80000004191b7c10 */ /* 0x040fe2000fffe0ff */
[----:B------:R-:W-:-:S04]  /*2410*/  IMAD.IADD R9, R25, 0x1, R7 ;  /* 0x0000000119097824 */ /* 0x000fc800078e0207 */
        /* <DEDUP_REMOVED lines=14> */
[----:B------:R-:W3:Y:S04]  /*2500*/  LDG.E.64 R16, desc[UR14][R16.64] ;  /* 0x0000000e10107981 */ /* 0x000ee8000c1e1b00 */
[----:B------:R-:W3:Y:S01]  /*2510*/  LDG.E.64 R20, desc[UR14][R20.64] ;  /* 0x0000000e14147981 */ /* 0x000ee2000c1e1b00 */
[----:B-1----:R-:W-:-:S05]  /*2520*/  IADD3 R9, PT, PT, R27, R7, RZ ;  /* 0x000000071b097210 */ /* 0x002fca0007ffe0ff */
[----:B------:R-:W-:Y:S01]  /*2530*/  IMAD.WIDE R8, R9, 0x8, R2 ;  /* 0x0000000809087825 */ /* 0x000fe200078e0202 */
[----:B------:R-:W-:Y:S01]  /*2540*/  IADD3 R0, PT, PT, R0, -0x4, RZ ;  /* 0xfffffffc00007810 */ /* 0x000fe20007ffe0ff */
[----:B---3--:R-:W-:-:S07]  /*2550*/  DFMA R4, R12, -R20, R16 ;  /* 0x800000140c04722b */ /* 0x008fce0000000010 */
[----:B------:R2:W-:Y:S04]  /*2560*/  STG.E.64 desc[UR14][R8.64], R4 ;  /* 0x0000000408007986 */ /* 0x0005e8000c101b0e */
.L_x_77:
[----:B------:R-:W-:Y:S05]  /*2570*/  BRA.U !UP1, `(.L_x_76) ;  /* 0x0000000109a87547 */ /* 0x000fea000b800000 */
[----:B------:R-:W-:Y:S02]  /*2580*/  UISETP.NE.AND UP0, UPT, UR7, URZ, UPT ;  /* 0x000000ff0700728c */ /* 0x000fe4000bf05270 */
[----:B------:R-:W-:-:S07]  /*2590*/  UISETP.NE.AND UP1, UPT, UR9, URZ, UPT ;  /* 0x000000ff0900728c */ /* 0x000fce000bf25270 */
[----:B------:R-:W-:Y:S05]  /*25a0*/  BRA.U !UP0, `(.L_x_78) ;  /* 0x0000000108647547 */ /* 0x000fea000b800000 */
[----:B------:R-:W5:Y:S02]  /*25b0*/  LDCU UR4, c[0x0][0x3c0] ;  /* 0x00007800ff0477ac */ /* 0x000f640008000800 */
[----:B-----5:R-:W-:-:S04]  /*25c0*/  IMAD R21, R0, UR4, RZ ;  /* 0x0000000400157c24 */ /* 0x020fc8000f8e02ff */
[C---:B------:R-:W-:Y:S02]  /*25d0*/  IMAD.IADD R25, R21.reuse, 0x1, R7 ;  /* 0x0000000115197824 */ /* 0x040fe400078e0207 */
[----:B--23--:R-:W-:-:S03]  /*25e0*/  IMAD.WIDE R12, R21, 0x8, R18 ;  /* 0x00000008150c7825 */ /* 0x00cfc600078e0212 */
[----:B------:R-:W-:Y:S01]  /*25f0*/  IADD3 R17, PT, PT, R25, UR4, RZ ;  /* 0x0000000419117c10 */ /* 0x000fe2000fffe0ff */
[----:B-1----:R-:W-:Y:S01]  /*2600*/  IMAD.WIDE R14, R21, 0x8, R22 ;  /* 0x00000008150e7825 */ /* 0x002fe200078e0216 */
[----:B0-----:R-:W2:Y:S03]  /*2610*/  LDG.E.64 R4, desc[UR14][R12.64] ;  /* 0x0000000e0c047981 */ /* 0x001ea6000c1e1b00 */
[----:B------:R-:W-:Y:S01]  /*2620*/  IMAD.WIDE R16, R17, 0x8, R2 ;  /* 0x0000000811107825 */ /* 0x000fe200078e0202 */
[----:B------:R-:W2:Y:S04]  /*2630*/  LDG.E.64 R8, desc[UR14][R14.64] ;  /* 0x0000000e0e087981 */ /* 0x000ea8000c1e1b00 */
[----:B------:R-:W2:Y:S01]  /*2640*/  LDG.E.64 R10, desc[UR14][R16.64] ;  /* 0x0000000e100a7981 */ /* 0x000ea2000c1e1b00 */
[----:B------:R-:W-:Y:S01]  /*2650*/  VIADD R21, R21, UR4 ;  /* 0x0000000415157c36 */ /* 0x000fe20008000000 */
[----:B------:R-:W-:-:S04]  /*2660*/  IADD3 R6, PT, PT, RZ, -UR4, RZ ;  /* 0x80000004ff067c10 */ /* 0x000fc8000fffe0ff */
[----:B------:R-:W-:Y:S01]  /*2670*/  LEA R27, R6, R21, 0x1 ;  /* 0x00000015061b7211 */ /* 0x000fe200078e08ff */
[----:B------:R-:W-:-:S04]  /*2680*/  IMAD.WIDE R20, R25, 0x8, R2 ;  /* 0x0000000819147825 */ /* 0x000fc800078e0202 */
[----:B------:R-:W-:Y:S01]  /*2690*/  IMAD.WIDE R24, R27, 0x8, R18 ;  /* 0x000000081b187825 */ /* 0x000fe200078e0212 */
[----:B--2---:R-:W-:-:S03]  /*26a0*/  DFMA R4, -R8, R10, R4 ;  /* 0x0000000a0804722b */ /* 0x004fc60000000104 */
[----:B------:R-:W-:-:S04]  /*26b0*/  IMAD.WIDE R10, R27, 0x8, R22 ;  /* 0x000000081b0a7825 */ /* 0x000fc800078e0216 */
[----:B------:R0:W-:Y:S04]  /*26c0*/  STG.E.64 desc[UR14][R20.64], R4 ;  /* 0x0000000414007986 */ /* 0x0001e8000c101b0e */
[----:B------:R-:W2:Y:S04]  /*26d0*/  LDG.E.64 R8, desc[UR14][R24.64] ;  /* 0x0000000e18087981 */ /* 0x000ea8000c1e1b00 */
[----:B------:R-:W2:Y:S01]  /*26e0*/  LDG.E.64 R10, desc[UR14][R10.64] ;  /* 0x0000000e0a0a7981 */ /* 0x000ea2000c1e1b00 */
[----:B------:R-:W-:-:S05]  /*26f0*/  IADD3 R13, PT, PT, R27, R7, RZ ;  /* 0x000000071b0d7210 */ /* 0x000fca0007ffe0ff */
[----:B------:R-:W-:-:S04]  /*2700*/  IMAD.WIDE R12, R13, 0x8, R2 ;  /* 0x000000080d0c7825 */ /* 0x000fc800078e0202 */
[----:B------:R-:W-:Y:S01]  /*2710*/  VIADD R0, R0, 0xfffffffe ;  /* 0xfffffffe00007836 */ /* 0x000fe20000000000 */
[----:B--2---:R-:W-:-:S07]  /*2720*/  DFMA R8, R4, -R10, R8 ;  /* 0x8000000a0408722b */ /* 0x004fce0000000008 */
[----:B------:R0:W-:Y:S04]  /*2730*/  STG.E.64 desc[UR14][R12.64], R8 ;  /* 0x000000080c007986 */ /* 0x0001e8000c101b0e */
.L_x_78:
[----:B------:R-:W-:Y:S05]  /*2740*/  BRA.U !UP1, `(.L_x_76) ;  /* 0x0000000109347547 */ /* 0x000fea000b800000 */
[----:B------:R-:W0:Y:S02]  /*2750*/  LDCU UR4, c[0x0][0x3c0] ;  /* 0x00007800ff0477ac */ /* 0x000e240008000800 */
[----:B0-23--:R-:W-:-:S04]  /*2760*/  IMAD R5, R0, UR4, RZ ;  /* 0x0000000400057c24 */ /* 0x00dfc8000f8e02ff */
[C---:B------:R-:W-:Y:S01]  /*2770*/  IMAD.WIDE R18, R5.reuse, 0x8, R18 ;  /* 0x0000000805127825 */ /* 0x040fe200078e0212 */
[----:B-1----:R-:W-:-:S03]  /*2780*/  IADD3 R11, PT, PT, R5, R7, RZ ;  /* 0x00000007050b7210 */ /* 0x002fc60007ffe0ff */
[----:B------:R-:W-:Y:S01]  /*2790*/  IMAD.WIDE R22, R5, 0x8, R22 ;  /* 0x0000000805167825 */ /* 0x000fe200078e0216 */
[----:B------:R-:W-:Y:S01]  /*27a0*/  IADD3 R9, PT, PT, R11, UR4, RZ ;  /* 0x000000040b097c10 */ /* 0x000fe2000fffe0ff */
[----:B------:R-:W2:Y:S04]  /*27b0*/  LDG.E.64 R18, desc[UR14][R18.64] ;  /* 0x0000000e12127981 */ /* 0x000ea8000c1e1b00 */
[--C-:B------:R-:W-:Y:S01]  /*27c0*/  IMAD.WIDE R4, R9, 0x8, R2.reuse ;  /* 0x0000000809047825 */ /* 0x100fe200078e0202 */
[----:B------:R-:W2:Y:S05]  /*27d0*/  LDG.E.64 R22, desc[UR14][R22.64] ;  /* 0x0000000e16167981 */ /* 0x000eaa000c1e1b00 */
[----:B------:R-:W2:Y:S01]  /*27e0*/  LDG.E.64 R4, desc[UR14][R4.64] ;  /* 0x0000000e04047981 */ /* 0x000ea2000c1e1b00 */
[----:B------:R-:W-:Y:S01]  /*27f0*/  IMAD.WIDE R2, R11, 0x8, R2 ;  /* 0x000000080b027825 */ /* 0x000fe200078e0202 */
[----:B--2---:R-:W-:-:S07]  /*2800*/  DFMA R8, -R22, R4, R18 ;  /* 0x000000041608722b */ /* 0x004fce0000000112 */
[----:B------:R0:W-:Y:S04]  /*2810*/  STG.E.64 desc[UR14][R2.64], R8 ;  /* 0x0000000802007986 */ /* 0x0001e8000c101b0e */
.L_x_76:
[----:B------:R-:W5:Y:S01]  /*2820*/  LDCU UR4, c[0x0][0x3c0] ;  /* 0x00007800ff0477ac */ /* 0x000f620008000800 */
[----:B------:R-:W-:-:S05]  /*2830*/  VIADD R7, R7, UR6 ;  /* 0x0000000607077c36 */ /* 0x000fca0008000000 */
[----:B-----5:R-:W-:-:S13]  /*2840*/  ISETP.GE.AND P0, PT, R7, UR4, PT ;  /* 0x0000000407007c0c */ /* 0x020fda000bf06270 */
[----:B------:R-:W-:Y:S05]  /*2850*/  @!P0 BRA `(.L_x_79) ;  /* 0xffffffdc00648947 */ /* 0x000fea000383ffff */
[----:B------:R-:W-:Y:S05]  /*2860*/  EXIT ;  /* 0x000000000000794d */ /* 0x000fea0003800000 */
        .weak           $__internal_2_$__cuda_sm20_dblrcp_rn_slowpath_v3
        .type           $__internal_2_$__cuda_sm20_dblrcp_rn_slowpath_v3,@function
        .size           $__internal_2_$__cuda_sm20_dblrcp_rn_slowpath_v3,($__internal_3_$__cuda_sm20_div_rn_f64_full - $__internal_2_$__cuda_sm20_dblrcp_rn_slowpath_v3)
$__internal_2_$__cuda_sm20_dblrcp_rn_slowpath_v3:
[----:B------:R-:W-:Y:S01]  /*2870*/  DSETP.GTU.AND P0, PT, |R28|, +INF , PT ;  /* 0x7ff000001c00742a */ /* 0x000fe20003f0c200 */
[----:B------:R-:W-:-:S13]  /*2880*/  BSSY.RECONVERGENT B1, `(.L_x_80) ;  /* 0x0000024000017945 */ /* 0x000fda0003800200 */
[----:B------:R-:W-:Y:S05]  /*2890*/  @P0 BRA `(.L_x_81) ;  /* 0x0000000000800947 */ /* 0x000fea0003800000 */
[----:B------:R-:W-:-:S04]  /*28a0*/  LOP3.LUT R35, R29, 0x7fffffff, RZ, 0xc0, !PT ;  /* 0x7fffffff1d237812 */ /* 0x000fc800078ec0ff */
[----:B------:R-:W-:-:S04]  /*28b0*/  IADD3 R36, PT, PT, R35, -0x1, RZ ;  /* 0xffffffff23247810 */ /* 0x000fc80007ffe0ff */
[----:B------:R-:W-:-:S13]  /*28c0*/  ISETP.GE.U32.AND P0, PT, R36, 0x7fefffff, PT ;  /* 0x7fefffff2400780c */ /* 0x000fda0003f06070 */
[----:B------:R-:W-:Y:S02]  /*28d0*/  @P0 LOP3.LUT R37, R29, 0x7ff00000, RZ, 0x3c, !PT ;  /* 0x7ff000001d250812 */ /* 0x000fe400078e3cff */
[----:B------:R-:W-:Y:S01]  /*28e0*/  @P0 MOV R36, RZ ;  /* 0x000000ff00240202 */ /* 0x000fe20000000f00 */
[----:B------:R-:W-:Y:S06]  /*28f0*/  @P0 BRA `(.L_x_82) ;  /* 0x0000000000700947 */ /* 0x000fec0003800000 */
[----:B------:R-:W-:-:S13]  /*2900*/  ISETP.GE.U32.AND P0, PT, R35, 0x1000001, PT ;  /* 0x010000012300780c */ /* 0x000fda0003f06070 */
[----:B------:R-:W-:Y:S05]  /*2910*/  @!P0 BRA `(.L_x_83) ;  /* 0x0000000000388947 */ /* 0x000fea0003800000 */
[----:B------:R-:W-:Y:S01]  /*2920*/  VIADD R39, R29, 0xc0200000 ;  /* 0xc02000001d277836 */ /* 0x000fe20000000000 */
[----:B------:R-:W-:Y:S02]  /*2930*/  MOV R36, R0 ;  /* 0x0000000000247202 */ /* 0x000fe40000000f00 */
[----:B------:R-:W-:Y:S01]  /*2940*/  MOV R38, R28 ;  /* 0x0000001c00267202 */ /* 0x000fe20000000f00 */
[----:B------:R-:W0:Y:S05]  /*2950*/  MUFU.RCP64H R37, R39 ;  /* 0x0000002700257308 */ /* 0x000e2a0000001800 */
        /* <DEDUP_REMOVED lines=10> */
.L_x_83:
[----:B------:R-:W-:Y:S01]  /*2a00*/  DMUL R38, R28, 8.11296384146066816958e+31 ;  /* 0x469000001c267828 */ /* 0x000fe20000000000 */
[----:B------:R-:W-:-:S05]  /*2a10*/  IMAD.MOV.U32 R28, RZ, RZ, R0 ;  /* 0x000000ffff1c7224 */ /* 0x000fca00078e0000 */
        /* <DEDUP_REMOVED lines=8> */
.L_x_81:
[----:B------:R-:W-:Y:S02]  /*2aa0*/  LOP3.LUT R37, R29, 0x80000, RZ, 0xfc, !PT ;  /* 0x000800001d257812 */ /* 0x000fe400078efcff */
[----:B------:R-:W-:-:S07]  /*2ab0*/  MOV R36, R28 ;  /* 0x0000001c00247202 */ /* 0x000fce0000000f00 */
.L_x_82:
[----:B------:R-:W-:Y:S05]  /*2ac0*/  BSYNC.RECONVERGENT B1 ;  /* 0x0000000000017941 */ /* 0x000fea0003800200 */
.L_x_80:
[----:B------:R-:W-:Y:S01]  /*2ad0*/  HFMA2 R35, -RZ, RZ, 0, 0 ;  /* 0x00000000ff237431 */ /* 0x000fe200000001ff */
[----:B------:R-:W-:Y:S01]  /*2ae0*/  MOV R28, R36 ;  /* 0x00000024001c7202 */ /* 0x000fe20000000f00 */
[----:B------:R-:W-:Y:S02]  /*2af0*/  IMAD.MOV.U32 R29, RZ, RZ, R37 ;  /* 0x000000ffff1d7224 */ /* 0x000fe400078e0025 */
[----:B------:R-:W-:Y:S05]  /*2b00*/  RET.REL.NODEC R34 `(_Z15x_Thomas_on_gpuPdS_S_S_S_S_S_iii) ;  /* 0xffffffd4223c7950 */ /* 0x000fea0003c3ffff */
        .weak           $__internal_3_$__cuda_sm20_div_rn_f64_full
        .type           $__internal_3_$__cuda_sm20_div_rn_f64_full,@function
        .size           $__internal_3_$__cuda_sm20_div_rn_f64_full,(.L_x_121 - $__internal_3_$__cuda_sm20_div_rn_f64_full)
$__internal_3_$__cuda_sm20_div_rn_f64_full:
[C---:B------:R-:W-:Y:S01]  /*2b10*/  FSETP.GEU.AND P0, PT, |R13|.reuse, 1.469367938527859385e-39, PT ;  /* 0x001000000d00780b */ /* 0x040fe20003f0e200 */
[----:B------:R-:W-:Y:S01]  /*2b20*/  IMAD.MOV.U32 R16, RZ, RZ, 0x1 ;  /* 0x00000001ff107424 */ /* 0x000fe200078e00ff */
[----:B------:R-:W-:Y:S01]  /*2b30*/  LOP3.LUT R10, R13, 0x800fffff, RZ, 0xc0, !PT ;  /* 0x800fffff0d0a7812 */ /* 0x000fe200078ec0ff */
[----:B------:R-:W-:Y:S01]  /*2b40*/  BSSY.RECONVERGENT B1, `(.L_x_84) ;  /* 0x0000054000017945 */ /* 0x000fe20003800200 */
[C---:B------:R-:W-:Y:S02]  /*2b50*/  FSETP.GEU.AND P3, PT, |R15|.reuse, 1.469367938527859385e-39, PT ;  /* 0x001000000f00780b */ /* 0x040fe40003f6e200 */
[----:B------:R-:W-:Y:S02]  /*2b60*/  LOP3.LUT R11, R10, 0x3ff00000, RZ, 0xfc, !PT ;  /* 0x3ff000000a0b7812 */ /* 0x000fe400078efcff */
[----:B------:R-:W-:Y:S02]  /*2b70*/  MOV R10, R12 ;  /* 0x0000000c000a7202 */ /* 0x000fe40000000f00 */
[----:B------:R-:W-:-:S02]  /*2b80*/  LOP3.LUT R2, R15, 0x7ff00000, RZ, 0xc0, !PT ;  /* 0x7ff000000f027812 */ /* 0x000fc400078ec0ff */
[----:B------:R-:W-:Y:S01]  /*2b90*/  LOP3.LUT R5, R13, 0x7ff00000, RZ, 0xc0, !PT ;  /* 0x7ff000000d057812 */ /* 0x000fe200078ec0ff */
[----:B------:R-:W-:-:S03]  /*2ba0*/  @!P0 DMUL R10, R12, 8.98846567431157953865e+307 ;  /* 0x7fe000000c0a8828 */ /* 0x000fc60000000000 */
[C---:B------:R-:W-:Y:S01]  /*2bb0*/  ISETP.GE.U32.AND P2, PT, R2.reuse, R5, PT ;  /* 0x000000050200720c */ /* 0x040fe20003f46070 */
[----:B------:R-:W-:Y:S01]  /*2bc0*/  @!P3 IMAD.MOV.U32 R18, RZ, RZ, RZ ;  /* 0x000000ffff12b224 */ /* 0x000fe200078e00ff */
[----:B------:R-:W-:Y:S01]  /*2bd0*/  @!P3 LOP3.LUT R3, R13, 0x7ff00000, RZ, 0xc0, !PT ;  /* 0x7ff000000d03b812 */ /* 0x000fe200078ec0ff */
[----:B------:R-:W0:Y:S03]  /*2be0*/  MUFU.RCP64H R17, R11 ;  /* 0x0000000b00117308 */ /* 0x000e260000001800 */
[----:B------:R-:W-:Y:S02]  /*2bf0*/  @!P3 ISETP.GE.U32.AND P4, PT, R2, R3, PT ;  /* 0x000000030200b20c */ /* 0x000fe40003f86070 */
[----:B------:R-:W-:Y:S02]  /*2c00*/  MOV R3, 0x1ca00000 ;  /* 0x1ca0000000037802 */ /* 0x000fe40000000f00 */
[----:B------:R-:W-:-:S02]  /*2c10*/  @!P0 LOP3.LUT R5, R11, 0x7ff00000, RZ, 0xc0, !PT ;  /* 0x7ff000000b058812 */ /* 0x000fc400078ec0ff */
[----:B------:R-:W-:-:S04]  /*2c20*/  @!P3 SEL R19, R3, 0x63400000, !P4 ;  /* 0x634000000313b807 */ /* 0x000fc80006000000 */
[----:B------:R-:W-:Y:S01]  /*2c30*/  @!P3 LOP3.LUT R4, R19, 0x80000000, R15, 0xf8, !PT ;  /* 0x800000001304b812 */ /* 0x000fe200078ef80f */
[----:B0-----:R-:W-:-:S03]  /*2c40*/  DFMA R8, R16, -R10, 1 ;  /* 0x3ff000001008742b */ /* 0x001fc6000000080a */
[----:B------:R-:W-:Y:S02]  /*2c50*/  @!P3 LOP3.LUT R19, R4, 0x100000, RZ, 0xfc, !PT ;  /* 0x001000000413b812 */ /* 0x000fe400078efcff */
[----:B------:R-:W-:-:S03]  /*2c60*/  MOV R4, R2 ;  /* 0x0000000200047202 */ /* 0x000fc60000000f00 */
        /* <DEDUP_REMOVED lines=9> */
[----:B------:R-:W-:Y:S01]  /*2d00*/  DMUL R8, R34, R16 ;  /* 0x0000001022087228 */ /* 0x000fe20000000000 */
[----:B------:R-:W-:-:S04]  /*2d10*/  IADD3 R6, PT, PT, R4, -0x1, RZ ;  /* 0xffffffff04067810 */ /* 0x000fc80007ffe0ff */
[----:B------:R-:W-:-:S03]  /*2d20*/  ISETP.GT.U32.AND P0, PT, R6, 0x7feffffe, PT ;  /* 0x7feffffe0600780c */ /* 0x000fc60003f04070 */
[----:B------:R-:W-:-:S08]  /*2d30*/  DFMA R18, R8, -R10, R16 ;  /* 0x8000000a0812722b */ /* 0x000fd00000000010 */
[----:B------:R-:W-:Y:S01]  /*2d40*/  DFMA R18, R34, R18, R8 ;  /* 0x000000122212722b */ /* 0x000fe20000000008 */
[----:B------:R-:W-:-:S05]  /*2d50*/  VIADD R8, R5, 0xffffffff ;  /* 0xffffffff05087836 */ /* 0x000fca0000000000 */
[----:B------:R-:W-:-:S13]  /*2d60*/  ISETP.GT.U32.OR P0, PT, R8, 0x7feffffe, P0 ;  /* 0x7feffffe0800780c */ /* 0x000fda0000704470 */
[----:B------:R-:W-:Y:S05]  /*2d70*/  @P0 BRA `(.L_x_85) ;  /* 0x00000000006c0947 */ /* 0x000fea0003800000 */
[----:B------:R-:W-:-:S04]  /*2d80*/  LOP3.LUT R5, R13, 0x7ff00000, RZ, 0xc0, !PT ;  /* 0x7ff000000d057812 */ /* 0x000fc800078ec0ff */
[CC--:B------:R-:W-:Y:S02]  /*2d90*/  VIADDMNMX R4, R2.reuse, -R5.reuse, 0xb9600000, !PT ;  /* 0xb960000002047446 */ /* 0x0c0fe40007800905 */
[----:B------:R-:W-:Y:S02]  /*2da0*/  ISETP.GE.U32.AND P0, PT, R2, R5, PT ;  /* 0x000000050200720c */ /* 0x000fe40003f06070 */
[----:B------:R-:W-:Y:S02]  /*2db0*/  VIMNMX R4, PT, PT, R4, 0x46a00000, PT ;  /* 0x46a0000004047848 */ /* 0x000fe40003fe0100 */
[----:B------:R-:W-:-:S04]  /*2dc0*/  SEL R3, R3, 0x63400000, !P0 ;  /* 0x6340000003037807 */ /* 0x000fc80004000000 */
[----:B------:R-:W-:Y:S01]  /*2dd0*/  IADD3 R6, PT, PT, -R3, R4, RZ ;  /* 0x0000000403067210 */ /* 0x000fe20007ffe1ff */
[----:B------:R-:W-:-:S03]  /*2de0*/  IMAD.MOV.U32 R4, RZ, RZ, RZ ;  /* 0x000000ffff047224 */ /* 0x000fc600078e00ff */
[----:B------:R-:W-:-:S06]  /*2df0*/  IADD3 R5, PT, PT, R6, 0x7fe00000, RZ ;  /* 0x7fe0000006057810 */ /* 0x000fcc0007ffe0ff */
[----:B------:R-:W-:-:S10]  /*2e00*/  DMUL R2, R18, R4 ;  /* 0x0000000412027228 */ /* 0x000fd40000000000 */
[----:B------:R-:W-:-:S13]  /*2e10*/  FSETP.GTU.AND P0, PT, |R3|, 1.469367938527859385e-39, PT ;  /* 0x001000000300780b */ /* 0x000fda0003f0c200 */
[----:B------:R-:W-:Y:S05]  /*2e20*/  @P0 BRA `(.L_x_86) ;  /* 0x0000000000940947 */ /* 0x000fea0003800000 */
[----:B------:R-:W-:Y:S01]  /*2e30*/  DFMA R10, R18, -R10, R16 ;  /* 0x8000000a120a722b */ /* 0x000fe20000000010 */
[----:B------:R-:W-:-:S09]  /*2e40*/  MOV R8, RZ ;  /* 0x000000ff00087202 */ /* 0x000fd20000000f00 */
[C---:B------:R-:W-:Y:S02]  /*2e50*/  FSETP.NEU.AND P0, PT, R11.reuse, RZ, PT ;  /* 0x000000ff0b00720b */ /* 0x040fe40003f0d000 */
[----:B------:R-:W-:-:S04]  /*2e60*/  LOP3.LUT R13, R11, 0x80000000, R13, 0x48, !PT ;  /* 0x800000000b0d7812 */ /* 0x000fc800078e480d */
[----:B------:R-:W-:-:S07]  /*2e70*/  LOP3.LUT R9, R13, R5, RZ, 0xfc, !PT ;  /* 0x000000050d097212 */ /* 0x000fce00078efcff */
[----:B------:R-:W-:Y:S05]  /*2e80*/  @!P0 BRA `(.L_x_86) ;  /* 0x00000000007c8947 */ /* 0x000fea0003800000 */
[----:B------:R-:W-:Y:S01]  /*2e90*/  IADD3 R5, PT, PT, -R6, RZ, RZ ;  /* 0x000000ff06057210 */ /* 0x000fe20007ffe1ff */
[----:B------:R-:W-:Y:S01]  /*2ea0*/  IMAD.MOV.U32 R4, RZ, RZ, RZ ;  /* 0x000000ffff047224 */ /* 0x000fe200078e00ff */
[----:B------:R-:W-:-:S05]  /*2eb0*/  DMUL.RP R8, R18, R8 ;  /* 0x0000000812087228 */ /* 0x000fca0000008000 */
[----:B------:R-:W-:-:S05]  /*2ec0*/  DFMA R4, R2, -R4, R18 ;  /* 0x800000040204722b */ /* 0x000fca0000000012 */
[----:B------:R-:W-:Y:S02]  /*2ed0*/  LOP3.LUT R13, R9, R13, RZ, 0x3c, !PT ;  /* 0x0000000d090d7212 */ /* 0x000fe400078e3cff */
[----:B------:R-:W-:-:S04]  /*2ee0*/  IADD3 R4, PT, PT, -R6, -0x43300000, RZ ;  /* 0xbcd0000006047810 */ /* 0x000fc80007ffe1ff */
[----:B------:R-:W-:-:S04]  /*2ef0*/  FSETP.NEU.AND P0, PT, |R5|, R4, PT ;  /* 0x000000040500720b */ /* 0x000fc80003f0d200 */
[----:B------:R-:W-:Y:S02]  /*2f00*/  FSEL R2, R8, R2, !P0 ;  /* 0x0000000208027208 */ /* 0x000fe40004000000 */
[----:B------:R-:W-:Y:S01]  /*2f10*/  FSEL R3, R13, R3, !P0 ;  /* 0x000000030d037208 */ /* 0x000fe20004000000 */
[----:B------:R-:W-:Y:S06]  /*2f20*/  BRA `(.L_x_86) ;  /* 0x0000000000547947 */ /* 0x000fec0003800000 */
.L_x_85:
[----:B------:R-:W-:-:S14]  /*2f30*/  DSETP.NAN.AND P0, PT, R14, R14, PT ;  /* 0x0000000e0e00722a */ /* 0x000fdc0003f08000 */
[----:B------:R-:W-:Y:S05]  /*2f40*/  @P0 BRA `(.L_x_87) ;  /* 0x0000000000440947 */ /* 0x000fea0003800000 */
[----:B------:R-:W-:-:S14]  /*2f50*/  DSETP.NAN.AND P0, PT, R12, R12, PT ;  /* 0x0000000c0c00722a */ /* 0x000fdc0003f08000 */
[----:B------:R-:W-:Y:S05]  /*2f60*/  @P0 BRA `(.L_x_88) ;  /* 0x0000000000300947 */ /* 0x000fea0003800000 */
[----:B------:R-:W-:Y:S02]  /*2f70*/  ISETP.NE.AND P0, PT, R4, R5, PT ;  /* 0x000000050400720c */ /* 0x000fe40003f05270 */
[----:B------:R-:W-:Y:S02]  /*2f80*/  MOV R2, 0x0 ;  /* 0x0000000000027802 */ /* 0x000fe40000000f00 */
[----:B------:R-:W-:-:S09]  /*2f90*/  MOV R3, 0xfff80000 ;  /* 0xfff8000000037802 */ /* 0x000fd20000000f00 */
[----:B------:R-:W-:Y:S05]  /*2fa0*/  @!P0 BRA `(.L_x_86) ;  /* 0x0000000000348947 */ /* 0x000fea0003800000 */
[----:B------:R-:W-:Y:S02]  /*2fb0*/  ISETP.NE.AND P0, PT, R4, 0x7ff00000, PT ;  /* 0x7ff000000400780c */ /* 0x000fe40003f05270 */
[----:B------:R-:W-:Y:S02]  /*2fc0*/  LOP3.LUT R3, R15, 0x80000000, R13, 0x48, !PT ;  /* 0x800000000f037812 */ /* 0x000fe400078e480d */
[----:B------:R-:W-:-:S13]  /*2fd0*/  ISETP.EQ.OR P0, PT, R5, RZ, !P0 ;  /* 0x000000ff0500720c */ /* 0x000fda0004702670 */
[----:B------:R-:W-:Y:S01]  /*2fe0*/  @P0 LOP3.LUT R4, R3, 0x7ff00000, RZ, 0xfc, !PT ;  /* 0x7ff0000003040812 */ /* 0x000fe200078efcff */
[----:B------:R-:W-:Y:S01]  /*2ff0*/  @!P0 IMAD.MOV.U32 R2, RZ, RZ, RZ ;  /* 0x000000ffff028224 */ /* 0x000fe200078e00ff */
[----:B------:R-:W-:Y:S02]  /*3000*/  @P0 MOV R2, RZ ;  /* 0x000000ff00020202 */ /* 0x000fe40000000f00 */
[----:B------:R-:W-:Y:S01]  /*3010*/  @P0 MOV R3, R4 ;  /* 0x0000000400030202 */ /* 0x000fe20000000f00 */
[----:B------:R-:W-:Y:S06]  /*3020*/  BRA `(.L_x_86) ;  /* 0x0000000000147947 */ /* 0x000fec0003800000 */
.L_x_88:
[----:B------:R-:W-:Y:S01]  /*3030*/  LOP3.LUT R3, R13, 0x80000, RZ, 0xfc, !PT ;  /* 0x000800000d037812 */ /* 0x000fe200078efcff */
[----:B------:R-:W-:Y:S01]  /*3040*/  IMAD.MOV.U32 R2, RZ, RZ, R12 ;  /* 0x000000ffff027224 */ /* 0x000fe200078e000c */
[----:B------:R-:W-:Y:S06]  /*3050*/  BRA `(.L_x_86) ;  /* 0x0000000000087947 */ /* 0x000fec0003800000 */
.L_x_87:
[----:B------:R-:W-:Y:S02]  /*3060*/  LOP3.LUT R3, R15, 0x80000, RZ, 0xfc, !PT ;  /* 0x000800000f037812 */ /* 0x000fe400078efcff */
[----:B------:R-:W-:-:S07]  /*3070*/  MOV R2, R14 ;  /* 0x0000000e00027202 */ /* 0x000fce0000000f00 */
.L_x_86:
[----:B------:R-:W-:Y:S05]  /*3080*/  BSYNC.RECONVERGENT B1 ;  /* 0x0000000000017941 */ /* 0x000fea0003800200 */
.L_x_84:
[----:B------:R-:W-:Y:S02]  /*3090*/  IMAD.MOV.U32 R5, RZ, RZ, R3 ;  /* 0x000000ffff057224 */ /* 0x000fe400078e0003 */
[----:B------:R-:W-:Y:S01]  /*30a0*/  HFMA2 R3, -RZ, RZ, 0, 0 ;  /* 0x00000000ff037431 */ /* 0x000fe200000001ff */
[----:B------:R-:W-:Y:S02]  /*30b0*/  MOV R4, R2 ;  /* 0x0000000200047202 */ /* 0x000fe40000000f00 */
[----:B------:R-:W-:-:S04]  /*30c0*/  MOV R2, R0 ;  /* 0x0000000000027202 */ /* 0x000fc80000000f00 */
[----:B------:R-:W-:Y:S05]  /*30d0*/  RET.REL.NODEC R2 `(_Z15x_Thomas_on_gpuPdS_S_S_S_S_S_iii) ;  /* 0xffffffcc02c87950 */ /* 0x000fea0003c3ffff */
.L_x_89:
        /* <DEDUP_REMOVED lines=10> */
.L_x_121:


//--------------------- .text._Z22y_create_matrix_on_gpuPdS_S_S_S_S_S_ddddiiidd --------------------------
	.section	.text._Z22y_create_matrix_on_gpuPdS_S_S_S_S_S_ddddiiidd,"ax",@progbits
	.align	128
        .global         _Z22y_create_matrix_on_gpuPdS_S_S_S_S_S_ddddiiidd
        .type           _Z22y_create_matrix_on_gpuPdS_S_S_S_S_S_ddddiiidd,@function
        .size           _Z22y_create_matrix_on_gpuPdS_S_S_S_S_S_ddddiiidd,(.L_x_122 - _Z22y_create_matrix_on_gpuPdS_S_S_S_S_S_ddddiiidd)
        .other          _Z22y_create_matrix_on_gpuPdS_S_S_S_S_S_ddddiiidd,@"STO_CUDA_ENTRY STV_DEFAULT"
_Z22y_create_matrix_on_gpuPdS_S_S_S_S_S_ddddiiidd:
.text._Z22y_create_matrix_on_gpuPdS_S_S_S_S_S_ddddiiidd:
        /* <DEDUP_REMOVED lines=8> */
[----:B------:R-:W0:Y:S01]  /*0080*/  LDC.64 R12, c[0x0][0x3e8] ;  /* 0x0000fa00ff0c7b82 */ /* 0x000e220000000a00 */
[----:B------:R-:W1:Y:S01]  /*0090*/  LDCU UR4, c[0x0][0x3dc] ;  /* 0x00007b80ff0477ac */ /* 0x000e620008000800 */
[----:B------:R-:W2:Y:S06]  /*00a0*/  LDCU UR6, c[0x0][0x370] ;  /* 0x00006e00ff0677ac */ /* 0x000eac0008000800 */
[----:B------:R-:W3:Y:S01]  /*00b0*/  LDC.64 R4, c[0x0][0x3f0] ;  /* 0x0000fc00ff047b82 */ /* 0x000ee20000000a00 */
[----:B------:R-:W4:Y:S01]  /*00c0*/  LDCU.64 UR8, c[0x0][0x358] ;  /* 0x00006b00ff0877ac */ /* 0x000f220008000a00 */
[----:B------:R-:W0:Y:S06]  /*00d0*/  LDCU UR12, c[0x0][0x3dc] ;  /* 0x00007b80ff0c77ac */ /* 0x000e2c0008000800 */
[----:B------:R-:W4:Y:S01]  /*00e0*/  LDC R2, c[0x0][0x3dc] ;  /* 0x0000f700ff027b82 */ /* 0x000f220000000800 */
[----:B------:R-:W0:Y:S01]  /*00f0*/  LDCU UR7, c[0x0][0x3c4] ;  /* 0x00007880ff0777ac */ /* 0x000e220008000800 */
[----:B------:R-:W0:Y:S06]  /*0100*/  LDCU UR13, c[0x0][0x3e0] ;  /* 0x00007c00ff0d77ac */ /* 0x000e2c0008000800 */
[----:B------:R-:W4:Y:S01]  /*0110*/  LDC.64 R20, c[0x0][0x3c0] ;  /* 0x0000f000ff147b82 */ /* 0x000f220000000a00 */
[----:B0-----:R-:W-:Y:S01]  /*0120*/  DADD R10, R12, R12 ;  /* 0x000000000c0a7229 */ /* 0x001fe2000000000c */
[----:B------:R-:W0:Y:S01]  /*0130*/  LDCU.64 UR10, c[0x0][0x3d0] ;  /* 0x00007a00ff0a77ac */ /* 0x000e220008000a00 */
[----:B-1----:R-:W-:-:S05]  /*0140*/  UIADD3 UR4, UPT, UPT, UR4, -0x1, URZ ;  /* 0xffffffff04047890 */ /* 0x002fca000fffe0ff */
[----:B------:R-:W1:Y:S01]  /*0150*/  LDC.64 R18, c[0x0][0x3b8] ;  /* 0x0000ee00ff127b82 */ /* 0x000e620000000a00 */
[----:B---3--:R-:W-:Y:S01]  /*0160*/  DMUL R12, R4, -R12 ;  /* 0x8000000c040c7228 */ /* 0x008fe20000000000 */
[----:B--2---:R-:W-:Y:S01]  /*0170*/  UIMAD UR5, UR5, UR6, URZ ;  /* 0x00000006050572a4 */ /* 0x004fe2000f8e02ff */
[----:B------:R-:W-:-:S05]  /*0180*/  DFMA R10, R10, R4, 1 ;  /* 0x3ff000000a0a742b */ /* 0x000fca0000000004 */
[----:B------:R-:W2:Y:S08]  /*0190*/  LDC.64 R16, c[0x0][0x3a8] ;  /* 0x0000ea00ff107b82 */ /* 0x000eb00000000a00 */
[----:B0-----:R-:W3:Y:S02]  /*01a0*/  LDC.64 R14, c[0x0][0x3a0] ;  /* 0x0000e800ff0e7b82 */ /* 0x001ee40000000a00 */
.L_x_97:
[----:B0---4-:R-:W-:Y:S01]  /*01b0*/  IABS R7, R2 ;  /* 0x0000000200077213 */ /* 0x011fe20000000000 */
[----:B------:R-:W0:Y:S01]  /*01c0*/  MUFU.RCP64H R23, UR7 ;  /* 0x0000000700177d08 */ /* 0x000e220008001800 */
[----:B------:R-:W-:Y:S01]  /*01d0*/  IMAD.MOV.U32 R22, RZ, RZ, 0x1 ;  /* 0x00000001ff167424 */ /* 0x000fe200078e00ff */
[----:B------:R-:W-:Y:S06]  /*01e0*/  BSSY.RECONVERGENT B0, `(.L_x_90) ;  /* 0x0000036000007945 */ /* 0x000fec0003800200 */
[----:B------:R-:W4:Y:S01]  /*01f0*/  I2F.RP R0, R7 ;  /* 0x0000000700007306 */ /* 0x000f220000209400 */
[----:B0-----:R-:W-:-:S07]  /*0200*/  DFMA R24, R22, -R20, 1 ;  /* 0x3ff000001618742b */ /* 0x001fce0000000814 */
[----:B----4-:R-:W0:Y:S01]  /*0210*/  MUFU.RCP R0, R0 ;  /* 0x0000000000007308 */ /* 0x010e220000001000 */
[----:B------:R-:W-:-:S08]  /*0220*/  DFMA R24, R24, R24, R24 ;  /* 0x000000181818722b */ /* 0x000fd00000000018 */
[----:B------:R-:W-:Y:S01]  /*0230*/  DFMA R24, R22, R24, R22 ;  /* 0x000000181618722b */ /* 0x000fe20000000016 */
[----:B0-----:R-:W-:-:S07]  /*0240*/  VIADD R4, R0, 0xffffffe ;  /* 0x0ffffffe00047836 */ /* 0x001fce0000000000 */
[C---:B------:R-:W-:Y:S01]  /*0250*/  DFMA R22, R24.reuse, -R20, 1 ;  /* 0x3ff000001816742b */ /* 0x040fe20000000814 */
[----:B------:R0:W4:Y:S07]  /*0260*/  F2I.FTZ.U32.TRUNC.NTZ R5, R4 ;  /* 0x0000000400057305 */ /* 0x00012e000021f000 */
[----:B------:R-:W-:Y:S01]  /*0270*/  DFMA R22, R24, R22, R24 ;  /* 0x000000161816722b */ /* 0x000fe20000000018 */
[----:B0-----:R-:W-:Y:S02]  /*0280*/  IMAD.MOV.U32 R4, RZ, RZ, RZ ;  /* 0x000000ffff047224 */ /* 0x001fe400078e00ff */
[----:B----4-:R-:W-:-:S04]  /*0290*/  IMAD.MOV R6, RZ, RZ, -R5 ;  /* 0x000000ffff067224 */ /* 0x010fc800078e0a05 */
[----:B------:R-:W-:Y:S01]  /*02a0*/  IMAD R9, R6, R7, RZ ;  /* 0x0000000706097224 */ /* 0x000fe200078e02ff */
[----:B------:R-:W-:-:S03]  /*02b0*/  IABS R6, R3 ;  /* 0x0000000300067213 */ /* 0x000fc60000000000 */
[----:B------:R-:W-:-:S06]  /*02c0*/  IMAD.HI.U32 R5, R5, R9, R4 ;  /* 0x0000000905057227 */ /* 0x000fcc00078e0004 */
[----:B------:R-:W-:-:S04]  /*02d0*/  IMAD.HI.U32 R4, R5, R6, RZ ;  /* 0x0000000605047227 */ /* 0x000fc800078e00ff */
[----:B------:R-:W-:-:S04]  /*02e0*/  IMAD.MOV R0, RZ, RZ, -R4 ;  /* 0x000000ffff007224 */ /* 0x000fc800078e0a04 */
[----:B------:R-:W-:-:S05]  /*02f0*/  IMAD R0, R7, R0, R6 ;  /* 0x0000000007007224 */ /* 0x000fca00078e0206 */
[----:B------:R-:W-:-:S13]  /*0300*/  ISETP.GT.U32.AND P1, PT, R7, R0, PT ;  /* 0x000000000700720c */ /* 0x000fda0003f24070 */
[----:B------:R-:W-:Y:S02]  /*0310*/  @!P1 IMAD.IADD R0, R0, 0x1, -R7 ;  /* 0x0000000100009824 */ /* 0x000fe400078e0a07 */
[----:B------:R-:W-:Y:S01]  /*0320*/  @!P1 VIADD R4, R4, 0x1 ;  /* 0x0000000104049836 */ /* 0x000fe20000000000 */
[----:B------:R-:W-:Y:S02]  /*0330*/  ISETP.NE.AND P1, PT, R2, RZ, PT ;  /* 0x000000ff0200720c */ /* 0x000fe40003f25270 */
[----:B------:R-:W-:Y:S02]  /*0340*/  ISETP.GE.U32.AND P0, PT, R0, R7, PT ;  /* 0x000000070000720c */ /* 0x000fe40003f06070 */
[----:B------:R-:W-:-:S04]  /*0350*/  LOP3.LUT R0, R3, R2, RZ, 0x3c, !PT ;  /* 0x0000000203007212 */ /* 0x000fc800078e3cff */
[----:B------:R-:W-:-:S07]  /*0360*/  ISETP.GE.AND P2, PT, R0, RZ, PT ;  /* 0x000000ff0000720c */ /* 0x000fce0003f46270 */
[----:B------:R-:W-:-:S06]  /*0370*/  @P0 VIADD R4, R4, 0x1 ;  /* 0x0000000104040836 */ /* 0x000fcc0000000000 */
[----:B------:R-:W-:Y:S01]  /*0380*/  @!P2 IMAD.MOV R4, RZ, RZ, -R4 ;  /* 0x000000ffff04a224 */ /* 0x000fe200078e0a04 */
[----:B------:R-:W-:-:S04]  /*0390*/  @!P1 LOP3.LUT R4, RZ, R2, RZ, 0x33, !PT ;  /* 0x00000002ff049212 */ /* 0x000fc800078e33ff */
[----:B------:R-:W0:Y:S01]  /*03a0*/  I2F.F64 R6, R4 ;  /* 0x0000000400067312 */ /* 0x000e220000201c00 */
[----:B------:R-:W-:-:S04]  /*03b0*/  IMAD.MOV R0, RZ, RZ, -R4 ;  /* 0x000000ffff007224 */ /* 0x000fc800078e0a04 */
[----:B------:R-:W-:-:S04]  /*03c0*/  IMAD R0, R2, R0, R3 ;  /* 0x0000000002007224 */ /* 0x000fc800078e0203 */
[----:B------:R-:W4:Y:S01]  /*03d0*/  I2F.F64 R8, R0 ;  /* 0x0000000000087312 */ /* 0x000f220000201c00 */
[----:B0-----:R-:W-:-:S08]  /*03e0*/  DADD R6, R6, 0.5 ;  /* 0x3fe0000006067429 */ /* 0x001fd00000000000 */
[----:B-1----:R-:W-:Y:S02]  /*03f0*/  DFMA R6, R6, R18, -1 ;  /* 0xbff000000606742b */ /* 0x002fe40000000012 */
[----:B----4-:R-:W-:-:S06]  /*0400*/  DADD R8, R8, 0.5 ;  /* 0x3fe0000008087429 */ /* 0x010fcc0000000000 */
[----:B------:R-:W-:Y:S02]  /*0410*/  DMUL R6, R6, -4 ;  /* 0xc010000006067828 */ /* 0x000fe40000000000 */
[----:B------:R-:W-:-:S08]  /*0420*/  DFMA R8, R8, R20, -1 ;  /* 0xbff000000808742b */ /* 0x000fd00000000014 */
[----:B------:R-:W-:-:S08]  /*0430*/  DFMA R34, R6, UR10, R8 ;  /* 0x0000000a06227c2b */ /* 0x000fd00008000008 */
[----:B------:R-:W-:-:S08]  /*0440*/  DADD R24, R34, 1 ;  /* 0x3ff0000022187429 */ /* 0x000fd00000000000 */
[----:B------:R-:W-:Y:S02]  /*0450*/  DMUL R8, R24, R22 ;  /* 0x0000001618087228 */ /* 0x000fe40000000000 */
[----:B------:R-:W-:-:S06]  /*0460*/  FSETP.GEU.AND P1, PT, |R25|, 6.5827683646048100446e-37, PT ;  /* 0x036000001900780b */ /* 0x000fcc0003f2e200 */
[----:B------:R-:W-:-:S08]  /*0470*/  DFMA R6, R8, -R20, R24 ;  /* 0x800000140806722b */ /* 0x000fd00000000018 */
[----:B------:R-:W-:Y:S02]  /*0480*/  DFMA R8, R22, R6, R8 ;  /* 0x000000061608722b */ /* 0x000fe40000000008 */
[----:B------:R-:W0:Y:S08]  /*0490*/  LDC R6, c[0x0][0x3c0] ;  /* 0x0000f000ff067b82 */ /* 0x000e300000000800 */
[----:B------:R-:W1:Y:S01]  /*04a0*/  LDC R7, c[0x0][0x3c4] ;  /* 0x0000f100ff077b82 */ /* 0x000e620000000800 */
[----:B------:R-:W-:-:S05]  /*04b0*/  FFMA R0, RZ, UR7, R9 ;  /* 0x00000007ff007c23 */ /* 0x000fca0008000009 */
[----:B------:R-:W-:-:S13]  /*04c0*/  FSETP.GT.AND P0, PT, |R0|, 1.469367938527859385e-39, PT ;  /* 0x001000000000780b */ /* 0x000fda0003f04200 */
[----:B------:R-:W-:Y:S05]  /*04d0*/  @P0 BRA P1, `(.L_x_91) ;  /* 0x0000000000180947 */ /* 0x000fea0000800000 */
[----:B------:R-:W-:Y:S01]  /*04e0*/  IMAD.MOV.U32 R22, RZ, RZ, R24 ;  /* 0x000000ffff167224 */ /* 0x000fe200078e0018 */
[----:B------:R-:W-:Y:S01]  /*04f0*/  MOV R0, 0x520 ;  /* 0x0000052000007802 */ /* 0x000fe20000000f00 */
[----:B------:R-:W-:-:S07]  /*0500*/  IMAD.MOV.U32 R23, RZ, RZ, R25 ;  /* 0x000000ffff177224 */ /* 0x000fce00078e0019 */
[----:B0123--:R-:W-:Y:S05]  /*0510*/  CALL.REL.NOINC `($__internal_4_$__cuda_sm20_div_rn_f64_full) ;  /* 0x0000000400147944 */ /* 0x00ffea0003c00000 */
[----:B------:R-:W-:Y:S02]  /*0520*/  IMAD.MOV.U32 R8, RZ, RZ, R22 ;  /* 0x000000ffff087224 */ /* 0x000fe400078e0016 */
[----:B------:R-:W-:-:S07]  /*0530*/  IMAD.MOV.U32 R9, RZ, RZ, R23 ;  /* 0x000000ffff097224 */ /* 0x000fce00078e0017 */
.L_x_91:
[----:B------:R-:W-:Y:S05]  /*0540*/  BSYNC.RECONVERGENT B0 ;  /* 0x0000000000007941 */ /* 0x000fea0003800200 */
.L_x_90:
[----:B------:R-:W4:Y:S01]  /*0550*/  F2I.F64.FLOOR R5, R8 ;  /* 0x0000000800057311 */ /* 0x000f220000305100 */
[----:B------:R-:W-:Y:S07]  /*0560*/  BSSY.RECONVERGENT B0, `(.L_x_92) ;  /* 0x000002f000007945 */ /* 0x000fee0003800200 */
[----:B----4-:R-:W4:Y:S01]  /*0570*/  I2F.F64 R22, R5 ;  /* 0x0000000500167312 */ /* 0x010f220000201c00 */
[----:B------:R-:W-:-:S04]  /*0580*/  ISETP.GE.AND P0, PT, R5, UR4, PT ;  /* 0x0000000405007c0c */ /* 0x000fc8000bf06270 */
[----:B------:R-:W-:Y:S01]  /*0590*/  ISETP.LT.OR P0, PT, R5, 0x1, P0 ;  /* 0x000000010500780c */ /* 0x000fe20000701670 */
[----:B----4-:R-:W-:-:S08]  /*05a0*/  DADD R22, R22, 0.5 ;  /* 0x3fe0000016167429 */ /* 0x010fd00000000000 */
[----:B------:R-:W-:-:S08]  /*05b0*/  DFMA R22, R22, R20, -1 ;  /* 0xbff000001616742b */ /* 0x000fd00000000014 */
[----:B------:R-:W-:Y:S01]  /*05c0*/  DADD R22, R34, -R22 ;  /* 0x0000000022167229 */ /* 0x000fe20000000816 */
[----:B--2---:R-:W-:Y:S01]  /*05d0*/  IMAD.WIDE R34, R3, 0x8, R16 ;  /* 0x0000000803227825 */ /* 0x004fe200078e0210 */
[----:B------:R-:W-:Y:S09]  /*05e0*/  @P0 BRA `(.L_x_93) ;  /* 0x0000000000940947 */ /* 0x000ff20003800000 */
[----:B------:R-:W2:Y:S01]  /*05f0*/  MUFU.RCP64H R9, UR7 ;  /* 0x0000000700097d08 */ /* 0x000ea20008001800 */
[----:B------:R-:W-:Y:S01]  /*0600*/  IMAD.MOV.U32 R8, RZ, RZ, 0x1 ;  /* 0x00000001ff087424 */ /* 0x000fe200078e00ff */
[----:B------:R-:W-:Y:S01]  /*0610*/  FSETP.GEU.AND P1, PT, |R23|, 6.5827683646048100446e-37, PT ;  /* 0x036000001700780b */ /* 0x000fe20003f2e200 */
[----:B------:R-:W-:Y:S04]  /*0620*/  BSSY.RECONVERGENT B1, `(.L_x_94) ;  /* 0x0000010000017945 */ /* 0x000fe80003800200 */
[----:B--2---:R-:W-:-:S08]  /*0630*/  DFMA R24, R8, -R20, 1 ;  /* 0x3ff000000818742b */ /* 0x004fd00000000814 */
[----:B------:R-:W-:-:S08]  /*0640*/  DFMA R24, R24, R24, R24 ;  /* 0x000000181818722b */ /* 0x000fd00000000018 */
[----:B------:R-:W-:-:S08]  /*0650*/  DFMA R24, R8, R24, R8 ;  /* 0x000000180818722b */ /* 0x000fd00000000008 */
[----:B------:R-:W-:-:S08]  /*0660*/  DFMA R8, R24, -R20, 1 ;  /* 0x3ff000001808742b */ /* 0x000fd00000000814 */
[----:B------:R-:W-:-:S08]  /*0670*/  DFMA R26, R24, R8, R24 ;  /* 0x00000008181a722b */ /* 0x000fd00000000018 */
[----:B------:R-:W-:-:S08]  /*0680*/  DMUL R8, R26, R22 ;  /* 0x000000161a087228 */ /* 0x000fd00000000000 */
[----:B------:R-:W-:-:S08]  /*0690*/  DFMA R24, R8, -R20, R22 ;  /* 0x800000140818722b */ /* 0x000fd00000000016 */
[----:B------:R-:W-:-:S10]  /*06a0*/  DFMA R8, R26, R24, R8 ;  /* 0x000000181a08722b */ /* 0x000fd40000000008 */
[----:B------:R-:W-:-:S05]  /*06b0*/  FFMA R0, RZ, UR7, R9 ;  /* 0x00000007ff007c23 */ /* 0x000fca0008000009 */
[----:B------:R-:W-:-:S13]  /*06c0*/  FSETP.GT.AND P0, PT, |R0|, 1.469367938527859385e-39, PT ;  /* 0x001000000000780b */ /* 0x000fda0003f04200 */
[----:B------:R-:W-:Y:S05]  /*06d0*/  @P0 BRA P1, `(.L_x_95) ;  /* 0x0000000000100947 */ /* 0x000fea0000800000 */
[----:B------:R-:W-:-:S07]  /*06e0*/  MOV R0, 0x700 ;  /* 0x0000070000007802 */ /* 0x000fce0000000f00 */
[----:B01-3--:R-:W-:Y:S05]  /*06f0*/  CALL.REL.NOINC `($__internal_4_$__cuda_sm20_div_rn_f64_full) ;  /* 0x00000000009c7944 */ /* 0x00bfea0003c00000 */
[----:B------:R-:W-:Y:S02]  /*0700*/  IMAD.MOV.U32 R8, RZ, RZ, R22 ;  /* 0x000000ffff087224 */ /* 0x000fe400078e0016 */
[----:B------:R-:W-:-:S07]  /*0710*/  IMAD.MOV.U32 R9, RZ, RZ, R23 ;  /* 0x000000ffff097224 */ /* 0x000fce00078e0017 */
.L_x_95:
[----:B------:R-:W-:Y:S05]  /*0720*/  BSYNC.RECONVERGENT B1 ;  /* 0x0000000000017941 */ /* 0x000fea0003800200 */
.L_x_94:
[----:B------:R-:W-:-:S04]  /*0730*/  IMAD R5, R4, UR12, R5 ;  /* 0x0000000c04057c24 */ /* 0x000fc8000f8e0205 */
[----:B---3--:R-:W-:-:S05]  /*0740*/  IMAD.WIDE R4, R5, 0x8, R14 ;  /* 0x0000000805047825 */ /* 0x008fca00078e020e */
[----:B01----:R-:W2:Y:S04]  /*0750*/  LDG.E.64 R6, desc[UR8][R4.64+-0x8] ;  /* 0xfffff80804067981 */ /* 0x003ea8000c1e1b00 */
[----:B------:R-:W3:Y:S04]  /*0760*/  LDG.E.64 R24, desc[UR8][R4.64] ;  /* 0x0000000804187981 */ /* 0x000ee8000c1e1b00 */
[----:B------:R-:W4:Y:S01]  /*0770*/  LDG.E.64 R28, desc[UR8][R4.64+0x8] ;  /* 0x00000808041c7981 */ /* 0x000f22000c1e1b00 */
[C---:B------:R-:W-:Y:S02]  /*0780*/  DADD R22, R8.reuse, -1 ;  /* 0xbff0000008167429 */ /* 0x040fe40000000000 */
[----:B------:R-:W-:-:S02]  /*0790*/  DADD R26, R8, 1 ;  /* 0x3ff00000081a7429 */ /* 0x000fc40000000000 */
[----:B--2---:R-:W-:-:S04]  /*07a0*/  DMUL R6, R6, 0.5 ;  /* 0x3fe0000006067828 */ /* 0x004fc80000000000 */
[----:B---3--:R-:W-:-:S04]  /*07b0*/  DMUL R24, R22, R24 ;  /* 0x0000001816187228 */ /* 0x008fc80000000000 */
[----:B------:R-:W-:Y:S02]  /*07c0*/  DMUL R6, R6, R22 ;  /* 0x0000001606067228 */ /* 0x000fe40000000000 */
[----:B----4-:R-:W-:Y:S02]  /*07d0*/  DMUL R28, R28, 0.5 ;  /* 0x3fe000001c1c7828 */ /* 0x010fe40000000000 */
[----:B------:R-:W-:-:S06]  /*07e0*/  DMUL R24, R24, R26 ;  /* 0x0000001a18187228 */ /* 0x000fcc0000000000 */
[----:B------:R-:W-:Y:S02]  /*07f0*/  DMUL R28, R26, R28 ;  /* 0x0000001c1a1c7228 */ /* 0x000fe40000000000 */
[----:B------:R-:W-:-:S08]  /*0800*/  DFMA R6, R6, R8, -R24 ;  /* 0x000000080606722b */ /* 0x000fd00000000818 */
[----:B------:R-:W-:-:S07]  /*0810*/  DFMA R6, R28, R8, R6 ;  /* 0x000000081c06722b */ /* 0x000fce0000000006 */
[----:B------:R0:W-:Y:S01]  /*0820*/  STG.E.64 desc[UR8][R34.64], R6 ;  /* 0x0000000622007986 */ /* 0x0001e2000c101b08 */
[----:B------:R-:W-:Y:S05]  /*0830*/  BRA `(.L_x_96) ;  /* 0x0000000000047947 */ /* 0x000fea0003800000 */
.L_x_93:
[----:B------:R2:W-:Y:S02]  /*0840*/  STG.E.64 desc[UR8][R34.64], RZ ;  /* 0x000000ff22007986 */ /* 0x0005e4000c101b08 */
.L_x_96:
[----:B------:R-:W-:Y:S05]  /*0850*/  BSYNC.RECONVERGENT B0 ;  /* 0x0000000000007941 */ /* 0x000fea0003800200 */
.L_x_92:
[----:B------:R-:W4:Y:S08]  /*0860*/  LDC.64 R4, c[0x0][0x380] ;  /* 0x0000e000ff047b82 */ /* 0x000f300000000a00 */
[----:B01----:R-:W0:Y:S08]  /*0870*/  LDC.64 R6, c[0x0][0x388] ;  /* 0x0000e200ff067b82 */ /* 0x003e300000000a00 */
[----:B------:R-:W1:Y:S01]  /*0880*/  LDC.64 R8, c[0x0][0x390] ;  /* 0x0000e400ff087b82 */ /* 0x000e620000000a00 */
[----:B----4-:R-:W-:-:S07]  /*0890*/  IMAD.WIDE R4, R3, 0x8, R4 ;  /* 0x0000000803047825 */ /* 0x010fce00078e0204 */
[----:B------:R-:W4:Y:S01]  /*08a0*/  LDC.64 R22, c[0x0][0x398] ;  /* 0x0000e600ff167b82 */ /* 0x000f220000000a00 */
[----:B------:R2:W-:Y:S01]  /*08b0*/  STG.E.64 desc[UR8][R4.64], R12 ;  /* 0x0000000c04007986 */ /* 0x0005e2000c101b08 */
[----:B0-----:R-:W-:-:S05]  /*08c0*/  IMAD.WIDE R6, R3, 0x8, R6 ;  /* 0x0000000803067825 */ /* 0x001fca00078e0206 */
[----:B------:R0:W-:Y:S01]  /*08d0*/  STG.E.64 desc[UR8][R6.64], R10 ;  /* 0x0000000a06007986 */ /* 0x0001e2000c101b08 */
[----:B-1----:R-:W-:-:S05]  /*08e0*/  IMAD.WIDE R8, R3, 0x8, R8 ;  /* 0x0000000803087825 */ /* 0x002fca00078e0208 */
[----:B------:R0:W-:Y:S04]  /*08f0*/  STG.E.64 desc[UR8][R8.64], R12 ;  /* 0x0000000c08007986 */ /* 0x0001e8000c101b08 */
[----:B--2---:R-:W2:Y:S01]  /*0900*/  LDG.E.64 R34, desc[UR8][R34.64] ;  /* 0x0000000822227981 */ /* 0x004ea2000c1e1b00 */
[----:B----4-:R-:W-:-:S04]  /*0910*/  IMAD.WIDE R22, R3, 0x8, R22 ;  /* 0x0000000803167825 */ /* 0x010fc800078e0216 */
[----:B------:R-:W-:-:S05]  /*0920*/  VIADD R3, R3, UR5 ;  /* 0x0000000503037c36 */ /* 0x000fca0008000000 */
[----:B------:R-:W-:Y:S01]  /*0930*/  ISETP.GE.AND P0, PT, R3, UR13, PT ;  /* 0x0000000d03007c0c */ /* 0x000fe2000bf06270 */
[----:B--2---:R0:W-:-:S12]  /*0940*/  STG.E.64 desc[UR8][R22.64], R34 ;  /* 0x0000002216007986 */ /* 0x0041d8000c101b08 */
[----:B------:R-:W-:Y:S05]  /*0950*/  @!P0 BRA `(.L_x_97) ;  /* 0xfffffff800148947 */ /* 0x000fea000383ffff */
[----:B------:R-:W-:Y:S05]  /*0960*/  EXIT ;  /* 0x000000000000794d */ /* 0x000fea0003800000 */
        .weak           $__internal_4_$__cuda_sm20_div_rn_f64_full
        .type           $__internal_4_$__cuda_sm20_div_rn_f64_full,@function
        .size           $__internal_4_$__cuda_sm20_div_rn_f64_full,(.L_x_122 - $__internal_4_$__cuda_sm20_div_rn_f64_full)
$__internal_4_$__cuda_sm20_div_rn_f64_full:
[----:B------:R-:W-:Y:S01]  /*0970*/  FSETP.GEU.AND P2, PT, |R23|, 1.469367938527859385e-39, PT ;  /* 0x001000001700780b */ /* 0x000fe20003f4e200 */
[----:B------:R-:W-:Y:S01]  /*0980*/  IMAD.MOV.U32 R26, RZ, RZ, R22 ;  /* 0x000000ffff1a7224 */ /* 0x000fe200078e0016 */
[C---:B------:R-:W-:Y:S01]  /*0990*/  FSETP.GEU.AND P0, PT, |R7|.reuse, 1.469367938527859385e-39, PT ;  /* 0x001000000700780b */ /* 0x040fe20003f0e200 */
[----:B------:R-:W-:Y:S01]  /*09a0*/  IMAD.MOV.U32 R30, RZ, RZ, 0x1 ;  /* 0x00000001ff1e7424 */ /* 0x000fe200078e00ff */
[----:B------:R-:W-:Y:S01]  /*09b0*/  LOP3.LUT R24, R7, 0x800fffff, RZ, 0xc0, !PT ;  /* 0x800fffff07187812 */ /* 0x000fe200078ec0ff */
[----:B------:R-:W-:Y:S01]  /*09c0*/  BSSY.RECONVERGENT B2, `(.L_x_98) ;  /* 0x0000052000027945 */ /* 0x000fe20003800200 */
[----:B------:R-:W-:Y:S02]  /*09d0*/  LOP3.LUT R8, R23, 0x7ff00000, RZ, 0xc0, !PT ;  /* 0x7ff0000017087812 */ /* 0x000fe400078ec0ff */
[----:B------:R-:W-:Y:S01]  /*09e0*/  LOP3.LUT R25, R24, 0x3ff00000, RZ, 0xfc, !PT ;  /* 0x3ff0000018197812 */ /* 0x000fe200078efcff */
[----:B------:R-:W-:Y:S01]  /*09f0*/  IMAD.MOV.U32 R24, RZ, RZ, R6 ;  /* 0x000000ffff187224 */ /* 0x000fe200078e0006 */
[----:B------:R-:W-:-:S03]  /*0a00*/  LOP3.LUT R37, R7, 0x7ff00000, RZ, 0xc0, !PT ;  /* 0x7ff0000007257812 */ /* 0x000fc600078ec0ff */
[----:B------:R-:W-:Y:S02]  /*0a10*/  @!P2 LOP3.LUT R9, R7, 0x7ff00000, RZ, 0xc0, !PT ;  /* 0x7ff000000709a812 */ /* 0x000fe400078ec0ff */
[----:B------:R-:W-:Y:S01]  /*0a20*/  @!P0 DMUL R24, R6, 8.98846567431157953865e+307 ;  /* 0x7fe0000006188828 */ /* 0x000fe20000000000 */
[C---:B------:R-:W-:Y:S02]  /*0a30*/  ISETP.GE.U32.AND P1, PT, R8.reuse, R37, PT ;  /* 0x000000250800720c */ /* 0x040fe40003f26070 */
[----:B------:R-:W-:Y:S01]  /*0a40*/  @!P2 ISETP.GE.U32.AND P3, PT, R8, R9, PT ;  /* 0x000000090800a20c */ /* 0x000fe20003f66070 */
[----:B------:R-:W-:Y:S01]  /*0a50*/  IMAD.MOV.U32 R9, RZ, RZ, 0x1ca00000 ;  /* 0x1ca00000ff097424 */ /* 0x000fe200078e00ff */
[----:B------:R-:W-:Y:S01]  /*0a60*/  @!P2 MOV R28, RZ ;  /* 0x000000ff001ca202 */ /* 0x000fe20000000f00 */
[----:B------:R-:W0:Y:S03]  /*0a70*/  MUFU.RCP64H R31, R25 ;  /* 0x00000019001f7308 */ /* 0x000e260000001800 */
[----:B------:R-:W-:-:S02]  /*0a80*/  @!P2 SEL R29, R9, 0x63400000, !P3 ;  /* 0x63400000091da807 */ /* 0x000fc40005800000 */
[----:B------:R-:W-:Y:S02]  /*0a90*/  SEL R27, R9, 0x63400000, !P1 ;  /* 0x63400000091b7807 */ /* 0x000fe40004800000 */
[--C-:B------:R-:W-:Y:S02]  /*0aa0*/  @!P2 LOP3.LUT R29, R29, 0x80000000, R23.reuse, 0xf8, !PT ;  /* 0x800000001d1da812 */ /* 0x100fe400078ef817 */
[----:B------:R-:W-:Y:S02]  /*0ab0*/  LOP3.LUT R27, R27, 0x800fffff, R23, 0xf8, !PT ;  /* 0x800fffff1b1b7812 */ /* 0x000fe400078ef817 */
[----:B------:R-:W-:Y:S02]  /*0ac0*/  @!P2 LOP3.LUT R29, R29, 0x100000, RZ, 0xfc, !PT ;  /* 0x001000001d1da812 */ /* 0x000fe400078efcff */
[----:B------:R-:W-:-:S04]  /*0ad0*/  @!P0 LOP3.LUT R37, R25, 0x7ff00000, RZ, 0xc0, !PT ;  /* 0x7ff0000019258812 */ /* 0x000fc800078ec0ff */
[----:B------:R-:W-:Y:S02]  /*0ae0*/  @!P2 DFMA R26, R26, 2, -R28 ;  /* 0x400000001a1aa82b */ /* 0x000fe4000000081c */
[----:B0-----:R-:W-:-:S08]  /*0af0*/  DFMA R28, R30, -R24, 1 ;  /* 0x3ff000001e1c742b */ /* 0x001fd00000000818 */
[----:B------:R-:W-:-:S08]  /*0b00*/  DFMA R28, R28, R28, R28 ;  /* 0x0000001c1c1c722b */ /* 0x000fd0000000001c */
[----:B------:R-:W-:-:S08]  /*0b10*/  DFMA R28, R30, R28, R30 ;  /* 0x0000001c1e1c722b */ /* 0x000fd0000000001e */
[----:B------:R-:W-:-:S08]  /*0b20*/  DFMA R30, R28, -R24, 1 ;  /* 0x3ff000001c1e742b */ /* 0x000fd00000000818 */
[----:B------:R-:W-:-:S08]  /*0b30*/  DFMA R28, R28, R30, R28 ;  /* 0x0000001e1c1c722b */ /* 0x000fd0000000001c */
[----:B------:R-:W-:-:S08]  /*0b40*/  DMUL R30, R28, R26 ;  /* 0x0000001a1c1e7228 */ /* 0x000fd00000000000 */
[----:B------:R-:W-:-:S08]  /*0b50*/  DFMA R32, R30, -R24, R26 ;  /* 0x800000181e20722b */ /* 0x000fd0000000001a */
[----:B------:R-:W-:Y:S01]  /*0b60*/  DFMA R32, R28, R32, R30 ;  /* 0x000000201c20722b */ /* 0x000fe2000000001e */
[----:B------:R-:W-:Y:S01]  /*0b70*/  IMAD.MOV.U32 R28, RZ, RZ, R8 ;  /* 0x000000ffff1c7224 */ /* 0x000fe200078e0008 */
[----:B------:R-:W-:-:S05]  /*0b80*/  @!P2 LOP3.LUT R28, R27, 0x7ff00000, RZ, 0xc0, !PT ;  /* 0x7ff000001b1ca812 */ /* 0x000fca00078ec0ff */
[----:B------:R-:W-:-:S05]  /*0b90*/  VIADD R29, R28, 0xffffffff ;  /* 0xffffffff1c1d7836 */ /* 0x000fca0000000000 */
[----:B------:R-:W-:Y:S01]  /*0ba0*/  ISETP.GT.U32.AND P0, PT, R29, 0x7feffffe, PT ;  /* 0x7feffffe1d00780c */ /* 0x000fe20003f04070 */
[----:B------:R-:W-:-:S05]  /*0bb0*/  VIADD R29, R37, 0xffffffff ;  /* 0xffffffff251d7836 */ /* 0x000fca0000000000 */
[----:B------:R-:W-:-:S13]  /*0bc0*/  ISETP.GT.U32.OR P0, PT, R29, 0x7feffffe, P0 ;  /* 0x7feffffe1d00780c */ /* 0x000fda0000704470 */
[----:B------:R-:W-:Y:S05]  /*0bd0*/  @P0 BRA `(.L_x_99) ;  /* 0x00000000006c0947 */ /* 0x000fea0003800000 */
[----:B------:R-:W-:Y:S01]  /*0be0*/  LOP3.LUT R23, R7, 0x7ff00000, RZ, 0xc0, !PT ;  /* 0x7ff0000007177812 */ /* 0x000fe200078ec0ff */
[----:B------:R-:W-:-:S03]  /*0bf0*/  IMAD.MOV.U32 R22, RZ, RZ, RZ ;  /* 0x000000ffff167224 */ /* 0x000fc600078e00ff */
[CC--:B------:R-:W-:Y:S02]  /*0c00*/  ISETP.GE.U32.AND P0, PT, R8.reuse, R23.reuse, PT ;  /* 0x000000170800720c */ /* 0x0c0fe40003f06070 */
[----:B------:R-:W-:Y:S02]  /*0c10*/  VIADDMNMX R8, R8, -R23, 0xb9600000, !PT ;  /* 0xb960000008087446 */ /* 0x000fe40007800917 */
[----:B------:R-:W-:Y:S02]  /*0c20*/  SEL R9, R9, 0x63400000, !P0 ;  /* 0x6340000009097807 */ /* 0x000fe40004000000 */
[----:B------:R-:W-:-:S05]  /*0c30*/  VIMNMX R8, PT, PT, R8, 0x46a00000, PT ;  /* 0x46a0000008087848 */ /* 0x000fca0003fe0100 */
[----:B------:R-:W-:-:S04]  /*0c40*/  IMAD.IADD R28, R8, 0x1, -R9 ;  /* 0x00000001081c7824 */ /* 0x000fc800078e0a09 */
        /* <DEDUP_REMOVED lines=12> */
[----:B------:R-:W-:-:S06]  /*0d10*/  IMAD.MOV.U32 R22, RZ, RZ, RZ ;  /* 0x000000ffff167224 */ /* 0x000fcc00078e00ff */
[----:B------:R-:W-:-:S03]  /*0d20*/  DFMA R22, R8, -R22, R32 ;  /* 0x800000160816722b */ /* 0x000fc60000000020 */
[----:B------:R-:W-:-:S03]  /*0d30*/  LOP3.LUT R29, R25, R29, RZ, 0x3c, !PT ;  /* 0x0000001d191d7212 */ /* 0x000fc600078e3cff */
[----:B------:R-:W-:-:S04]  /*0d40*/  IADD3 R22, PT, PT, -R28, -0x43300000, RZ ;  /* 0xbcd000001c167810 */ /* 0x000fc80007ffe1ff */
[----:B------:R-:W-:-:S04]  /*0d50*/  FSETP.NEU.AND P0, PT, |R23|, R22, PT ;  /* 0x000000161700720b */ /* 0x000fc80003f0d200 */
[----:B------:R-:W-:Y:S02]  /*0d60*/  FSEL R8, R24, R8, !P0 ;  /* 0x0000000818087208 */ /* 0x000fe40004000000 */
[----:B------:R-:W-:Y:S01]  /*0d70*/  FSEL R9, R29, R9, !P0 ;  /* 0x000000091d097208 */ /* 0x000fe20004000000 */
[----:B------:R-:W-:Y:S06]  /*0d80*/  BRA `(.L_x_100) ;  /* 0x0000000000547947 */ /* 0x000fec0003800000 */
.L_x_99:
[----:B------:R-:W-:-:S14]  /*0d90*/  DSETP.NAN.AND P0, PT, R22, R22, PT ;  /* 0x000000161600722a */ /* 0x000fdc0003f08000 */
[----:B------:R-:W-:Y:S05]  /*0da0*/  @P0 BRA `(.L_x_101) ;  /* 0x0000000000440947 */ /* 0x000fea0003800000 */
[----:B------:R-:W-:-:S14]  /*0db0*/  DSETP.NAN.AND P0, PT, R6, R6, PT ;  /* 0x000000060600722a */ /* 0x000fdc0003f08000 */
[----:B------:R-:W-:Y:S05]  /*0dc0*/  @P0 BRA `(.L_x_102) ;  /* 0x0000000000300947 */ /* 0x000fea0003800000 */
[----:B------:R-:W-:Y:S01]  /*0dd0*/  ISETP.NE.AND P0, PT, R28, R37, PT ;  /* 0x000000251c00720c */ /* 0x000fe20003f05270 */
[----:B------:R-:W-:Y:S01]  /*0de0*/  IMAD.MOV.U32 R8, RZ, RZ, 0x0 ;  /* 0x00000000ff087424 */ /* 0x000fe200078e00ff */
[----:B------:R-:W-:-:S11]  /*0df0*/  MOV R9, 0xfff80000 ;  /* 0xfff8000000097802 */ /* 0x000fd60000000f00 */
        /* <DEDUP_REMOVED lines=9> */
.L_x_102:
[----:B------:R-:W-:Y:S01]  /*0e90*/  LOP3.LUT R9, R7, 0x80000, RZ, 0xfc, !PT ;  /* 0x0008000007097812 */ /* 0x000fe200078efcff */
[----:B------:R-:W-:Y:S01]  /*0ea0*/  IMAD.MOV.U32 R8, RZ, RZ, R6 ;  /* 0x000000ffff087224 */ /* 0x000fe200078e0006 */
[----:B------:R-:W-:Y:S06]  /*0eb0*/  BRA `(.L_x_100) ;  /* 0x0000000000087947 */ /* 0x000fec0003800000 */
.L_x_101:
[----:B------:R-:W-:Y:S01]  /*0ec0*/  LOP3.LUT R9, R23, 0x80000, RZ, 0xfc, !PT ;  /* 0x0008000017097812 */ /* 0x000fe200078efcff */
[----:B------:R-:W-:-:S07]  /*0ed0*/  IMAD.MOV.U32 R8, RZ, RZ, R22 ;  /* 0x000000ffff087224 */ /* 0x000fce00078e0016 */
.L_x_100:
[----:B------:R-:W-:Y:S05]  /*0ee0*/  BSYNC.RECONVERGENT B2 ;  /* 0x0000000000027941 */ /* 0x000fea0003800200 */
.L_x_98:
[----:B------:R-:W-:Y:S02]  /*0ef0*/  IMAD.MOV.U32 R22, RZ, RZ, R8 ;  /* 0x000000ffff167224 */ /* 0x000fe400078e0008 */
[----:B------:R-:W-:Y:S02]  /*0f00*/  IMAD.MOV.U32 R23, RZ, RZ, R9 ;  /* 0x000000ffff177224 */ /* 0x000fe400078e0009 */
[----:B------:R-:W-:Y:S02]  /*0f10*/  IMAD.MOV.U32 R8, RZ, RZ, R0 ;  /* 0x000000ffff087224 */ /* 0x000fe400078e0000 */
[----:B------:R-:W-:-:S04]  /*0f20*/  IMAD.MOV.U32 R9, RZ, RZ, 0x0 ;  /* 0x00000000ff097424 */ /* 0x000fc800078e00ff */
[----:B------:R-:W-:Y:S05]  /*0f30*/  RET.REL.NODEC R8 `(_Z22y_create_matrix_on_gpuPdS_S_S_S_S_S_ddddiiidd) ;  /* 0xfffffff008307950 */ /* 0x000fea0003c3ffff */
.L_x_103:
        /* <DEDUP_REMOVED lines=12> */
.L_x_122:


//--------------------- .text._Z22x_create_matrix_on_gpuPdS_S_S_S_S_S_ddddiiidd --------------------------
	.section	.text._Z22x_create_matrix_on_gpuPdS_S_S_S_S_S_ddddiiidd,"ax",@progbits
	.align	128
        .global         _Z22x_create_matrix_on_gpuPdS_S_S_S_S_S_ddddiiidd
        .type           _Z22x_create_matrix_on_gpuPdS_S_S_S_S_S_ddddiiidd,@function
        .size           _Z22x_create_matrix_on_gpuPdS_S_S_S_S_S_ddddiiidd,(.L_x_123 - _Z22x_create_matrix_on_gpuPdS_S_S_S_S_S_ddddiiidd)
        .other          _Z22x_create_matrix_on_gpuPdS_S_S_S_S_S_ddddiiidd,@"STO_CUDA_ENTRY STV_DEFAULT"
_Z22x_create_matrix_on_gpuPdS_S_S_S_S_S_ddddiiidd:
.text._Z22x_create_matrix_on_gpuPdS_S_S_S_S_S_ddddiiidd:
        /* <DEDUP_REMOVED lines=16> */
[----:B------:R-:W0:Y:S06]  /*0100*/  LDCU.64 UR10, c[0x0][0x3d0] ;  /* 0x00007a00ff0a77ac */ /* 0x000e2c0008000a00 */
[----:B------:R-:W4:Y:S01]  /*0110*/  LDC.64 R20, c[0x0][0x3b8] ;  /* 0x0000ee00ff147b82 */ /* 0x000f220000000a00 */
[----:B0-----:R-:W-:Y:S01]  /*0120*/  DADD R10, R12, R12 ;  /* 0x000000000c0a7229 */ /* 0x001fe2000000000c */
[----:B-1----:R-:W-:-:S02]  /*0130*/  UIADD3 UR4, UPT, UPT, UR4, -0x1, URZ ;  /* 0xffffffff04047890 */ /* 0x002fc4000fffe0ff */
[----:B--2---:R-:W-:-:S04]  /*0140*/  UIMAD UR5, UR5, UR6, URZ ;  /* 0x00000006050572a4 */ /* 0x004fc8000f8e02ff */
[----:B------:R-:W0:Y:S01]  /*0150*/  LDC.64 R18, c[0x0][0x3c0] ;  /* 0x0000f000ff127b82 */ /* 0x000e220000000a00 */
[----:B---3--:R-:W-:Y:S02]  /*0160*/  DMUL R12, R4, -R12 ;  /* 0x8000000c040c7228 */ /* 0x008fe40000000000 */
[----:B------:R-:W-:-:S05]  /*0170*/  DFMA R10, R10, R4, 1 ;  /* 0x3ff000000a0a742b */ /* 0x000fca0000000004 */
[----:B------:R-:W1:Y:S08]  /*0180*/  LDC.64 R16, c[0x0][0x3a8] ;  /* 0x0000ea00ff107b82 */ /* 0x000e700000000a00 */
[----:B------:R-:W2:Y:S02]  /*0190*/  LDC.64 R14, c[0x0][0x3a0] ;  /* 0x0000e800ff0e7b82 */ /* 0x000ea40000000a00 */
.L_x_111:
[----:B0---4-:R-:W-:Y:S01]  /*01a0*/  IABS R7, R2 ;  /* 0x0000000200077213 */ /* 0x011fe20000000000 */
[----:B------:R-:W3:Y:S01]  /*01b0*/  MUFU.RCP64H R23, UR7 ;  /* 0x0000000700177d08 */ /* 0x000ee20008001800 */
[----:B------:R-:W-:Y:S01]  /*01c0*/  IMAD.MOV.U32 R22, RZ, RZ, 0x1 ;  /* 0x00000001ff167424 */ /* 0x000fe200078e00ff */
[----:B------:R-:W-:Y:S06]  /*01d0*/  BSSY.RECONVERGENT B0, `(.L_x_104) ;  /* 0x0000037000007945 */ /* 0x000fec0003800200 */
[----:B------:R-:W4:Y:S01]  /*01e0*/  I2F.RP R0, R7 ;  /* 0x0000000700007306 */ /* 0x000f220000209400 */
[----:B---3--:R-:W-:-:S07]  /*01f0*/  DFMA R24, R22, -R20, 1 ;  /* 0x3ff000001618742b */ /* 0x008fce0000000814 */
[----:B----4-:R-:W3:Y:S01]  /*0200*/  MUFU.RCP R0, R0 ;  /* 0x0000000000007308 */ /* 0x010ee20000001000 */
[----:B------:R-:W-:-:S08]  /*0210*/  DFMA R24, R24, R24, R24 ;  /* 0x000000181818722b */ /* 0x000fd00000000018 */
[----:B------:R-:W-:Y:S01]  /*0220*/  DFMA R24, R22, R24, R22 ;  /* 0x000000181618722b */ /* 0x000fe20000000016 */
[----:B---3--:R-:W-:-:S07]  /*0230*/  VIADD R4, R0, 0xffffffe ;  /* 0x0ffffffe00047836 */ /* 0x008fce0000000000 */
[C---:B------:R-:W-:Y:S01]  /*0240*/  DFMA R22, R24.reuse, -R20, 1 ;  /* 0x3ff000001816742b */ /* 0x040fe20000000814 */
[----:B------:R3:W4:Y:S07]  /*0250*/  F2I.FTZ.U32.TRUNC.NTZ R5, R4 ;  /* 0x0000000400057305 */ /* 0x00072e000021f000 */
[----:B------:R-:W-:Y:S01]  /*0260*/  DFMA R22, R24, R22, R24 ;  /* 0x000000161816722b */ /* 0x000fe20000000018 */
[----:B---3--:R-:W-:Y:S02]  /*0270*/  IMAD.MOV.U32 R4, RZ, RZ, RZ ;  /* 0x000000ffff047224 */ /* 0x008fe400078e00ff */
[----:B----4-:R-:W-:-:S04]  /*0280*/  IMAD.MOV R6, RZ, RZ, -R5 ;  /* 0x000000ffff067224 */ /* 0x010fc800078e0a05 */
[----:B------:R-:W-:Y:S01]  /*0290*/  IMAD R9, R6, R7, RZ ;  /* 0x0000000706097224 */ /* 0x000fe200078e02ff */
[----:B------:R-:W-:-:S03]  /*02a0*/  IABS R6, R3 ;  /* 0x0000000300067213 */ /* 0x000fc60000000000 */
[----:B------:R-:W-:Y:S02]  /*02b0*/  IMAD.HI.U32 R5, R5, R9, R4 ;  /* 0x0000000905057227 */ /* 0x000fe400078e0004 */
[----:B------:R-:W3:Y:S04]  /*02c0*/  LDC R4, c[0x0][0x3b8] ;  /* 0x0000ee00ff047b82 */ /* 0x000ee80000000800 */
        /* <DEDUP_REMOVED lines=10> */
[----:B------:R-:W-:-:S04]  /*0370*/  @P0 VIADD R5, R5, 0x1 ;  /* 0x0000000105050836 */ /* 0x000fc80000000000 */
[----:B------:R-:W-:-:S04]  /*0380*/  IMAD.MOV.U32 R0, RZ, RZ, R5 ;  /* 0x000000ffff007224 */ /* 0x000fc800078e0005 */
[----:B------:R-:W-:Y:S01]  /*0390*/  @!P2 IMAD.MOV R0, RZ, RZ, -R0 ;  /* 0x000000ffff00a224 */ /* 0x000fe200078e0a00 */
[----:B------:R-:W-:-:S04]  /*03a0*/  @!P1 LOP3.LUT R0, RZ, R2, RZ, 0x33, !PT ;  /* 0x00000002ff009212 */ /* 0x000fc800078e33ff */
[----:B------:R-:W-:Y:S01]  /*03b0*/  IADD3 R5, PT, PT, -R0, RZ, RZ ;  /* 0x000000ff00057210 */ /* 0x000fe20007ffe1ff */
[----:B------:R-:W4:Y:S04]  /*03c0*/  I2F.F64 R6, R0 ;  /* 0x0000000000067312 */ /* 0x000f280000201c00 */
[----:B------:R-:W-:-:S04]  /*03d0*/  IMAD R5, R2, R5, R3 ;  /* 0x0000000502057224 */ /* 0x000fc800078e0203 */
[----:B------:R-:W5:Y:S01]  /*03e0*/  I2F.F64 R8, R5 ;  /* 0x0000000500087312 */ /* 0x000f620000201c00 */
[----:B----4-:R-:W-:Y:S02]  /*03f0*/  DADD R6, R6, 0.5 ;  /* 0x3fe0000006067429 */ /* 0x010fe40000000000 */
[----:B-----5:R-:W-:-:S06]  /*0400*/  DADD R8, R8, 0.5 ;  /* 0x3fe0000008087429 */ /* 0x020fcc0000000000 */
[----:B------:R-:W-:Y:S02]  /*0410*/  DFMA R6, R6, R20, -1 ;  /* 0xbff000000606742b */ /* 0x000fe40000000014 */
[----:B0-----:R-:W-:-:S08]  /*0420*/  DFMA R8, R8, R18, -1 ;  /* 0xbff000000808742b */ /* 0x001fd00000000012 */
[----:B------:R-:W-:-:S08]  /*0430*/  DMUL R8, R8, 4 ;  /* 0x4010000008087828 */ /* 0x000fd00000000000 */
[----:B------:R-:W-:-:S08]  /*0440*/  DFMA R36, R8, UR10, R6 ;  /* 0x0000000a08247c2b */ /* 0x000fd00008000006 */
[----:B------:R-:W-:-:S08]  /*0450*/  DADD R24, R36, 1 ;  /* 0x3ff0000024187429 */ /* 0x000fd00000000000 */
[----:B------:R-:W-:Y:S02]  /*0460*/  DMUL R8, R24, R22 ;  /* 0x0000001618087228 */ /* 0x000fe40000000000 */
[----:B------:R-:W-:-:S06]  /*0470*/  FSETP.GEU.AND P1, PT, |R25|, 6.5827683646048100446e-37, PT ;  /* 0x036000001900780b */ /* 0x000fcc0003f2e200 */
[----:B------:R-:W-:-:S08]  /*0480*/  DFMA R6, R8, -R20, R24 ;  /* 0x800000140806722b */ /* 0x000fd00000000018 */
[----:B------:R-:W-:Y:S02]  /*0490*/  DFMA R8, R22, R6, R8 ;  /* 0x000000061608722b */ /* 0x000fe40000000008 */
[----:B------:R-:W0:Y:S08]  /*04a0*/  LDC R7, c[0x0][0x3bc] ;  /* 0x0000ef00ff077b82 */ /* 0x000e300000000800 */
[----:B------:R-:W-:-:S05]  /*04b0*/  FFMA R0, RZ, UR7, R9 ;  /* 0x00000007ff007c23 */ /* 0x000fca0008000009 */
[----:B------:R-:W-:-:S13]  /*04c0*/  FSETP.GT.AND P0, PT, |R0|, 1.469367938527859385e-39, PT ;  /* 0x001000000000780b */ /* 0x000fda0003f04200 */
[----:B---3--:R-:W-:Y:S05]  /*04d0*/  @P0 BRA P1, `(.L_x_105) ;  /* 0x0000000000180947 */ /* 0x008fea0000800000 */
[----:B------:R-:W-:Y:S01]  /*04e0*/  IMAD.MOV.U32 R22, RZ, RZ, R24 ;  /* 0x000000ffff167224 */ /* 0x000fe200078e0018 */
[----:B------:R-:W-:Y:S01]  /*04f0*/  MOV R0, 0x520 ;  /* 0x0000052000007802 */ /* 0x000fe20000000f00 */
[----:B------:R-:W-:-:S07]  /*0500*/  IMAD.MOV.U32 R23, RZ, RZ, R25 ;  /* 0x000000ffff177224 */ /* 0x000fce00078e0019 */
[----:B012---:R-:W-:Y:S05]  /*0510*/  CALL.REL.NOINC `($__internal_5_$__cuda_sm20_div_rn_f64_full) ;  /* 0x0000000400207944 */ /* 0x007fea0003c00000 */
[----:B------:R-:W-:Y:S02]  /*0520*/  IMAD.MOV.U32 R8, RZ, RZ, R22 ;  /* 0x000000ffff087224 */ /* 0x000fe400078e0016 */
[----:B------:R-:W-:-:S07]  /*0530*/  IMAD.MOV.U32 R9, RZ, RZ, R23 ;  /* 0x000000ffff097224 */ /* 0x000fce00078e0017 */
.L_x_105:
[----:B------:R-:W-:Y:S05]  /*0540*/  BSYNC.RECONVERGENT B0 ;  /* 0x0000000000007941 */ /* 0x000fea0003800200 */
.L_x_104:
[----:B------:R-:W3:Y:S01]  /*0550*/  F2I.F64.FLOOR R6, R8 ;  /* 0x0000000800067311 */ /* 0x000ee20000305100 */
[----:B------:R-:W-:Y:S07]  /*0560*/  BSSY.RECONVERGENT B0, `(.L_x_106) ;  /* 0x0000032000007945 */ /* 0x000fee0003800200 */
[----:B---3--:R-:W3:Y:S01]  /*0570*/  I2F.F64 R22, R6 ;  /* 0x0000000600167312 */ /* 0x008ee20000201c00 */
[----:B------:R-:W-:-:S04]  /*0580*/  ISETP.GE.AND P0, PT, R6, UR4, PT ;  /* 0x0000000406007c0c */ /* 0x000fc8000bf06270 */
[----:B------:R-:W-:Y:S01]  /*0590*/  ISETP.LT.OR P0, PT, R6, 0x1, P0 ;  /* 0x000000010600780c */ /* 0x000fe20000701670 */
[----:B---3--:R-:W-:-:S08]  /*05a0*/  DADD R22, R22, 0.5 ;  /* 0x3fe0000016167429 */ /* 0x008fd00000000000 */
[----:B------:R-:W-:-:S08]  /*05b0*/  DFMA R22, R22, R20, -1 ;  /* 0xbff000001616742b */ /* 0x000fd00000000014 */
[----:B------:R-:W-:Y:S01]  /*05c0*/  DADD R22, R36, -R22 ;  /* 0x0000000024167229 */ /* 0x000fe20000000816 */
[----:B-1----:R-:W-:Y:S01]  /*05d0*/  IMAD.WIDE R36, R3, 0x8, R16 ;  /* 0x0000000803247825 */ /* 0x002fe200078e0210 */
[----:B------:R-:W-:Y:S09]  /*05e0*/  @P0 BRA `(.L_x_107) ;  /* 0x0000000000a00947 */ /* 0x000ff20003800000 */
[----:B------:R-:W1:Y:S01]  /*05f0*/  MUFU.RCP64H R9, UR7 ;  /* 0x0000000700097d08 */ /* 0x000e620008001800 */
[----:B------:R-:W-:Y:S01]  /*0600*/  IMAD.MOV.U32 R8, RZ, RZ, 0x1 ;  /* 0x00000001ff087424 */ /* 0x000fe200078e00ff */
[----:B------:R-:W-:Y:S01]  /*0610*/  FSETP.GEU.AND P1, PT, |R23|, 6.5827683646048100446e-37, PT ;  /* 0x036000001700780b */ /* 0x000fe20003f2e200 */
[----:B------:R-:W-:Y:S04]  /*0620*/  BSSY.RECONVERGENT B1, `(.L_x_108) ;  /* 0x0000010000017945 */ /* 0x000fe80003800200 */
[----:B-1----:R-:W-:-:S08]  /*0630*/  DFMA R24, R8, -R20, 1 ;  /* 0x3ff000000818742b */ /* 0x002fd00000000814 */
        /* <DEDUP_REMOVED lines=11> */
[----:B0-2---:R-:W-:Y:S05]  /*06f0*/  CALL.REL.NOINC `($__internal_5_$__cuda_sm20_div_rn_f64_full) ;  /* 0x0000000000a87944 */ /* 0x005fea0003c00000 */
[----:B------:R-:W-:Y:S01]  /*0700*/  IMAD.MOV.U32 R8, RZ, RZ, R22 ;  /* 0x000000ffff087224 */ /* 0x000fe200078e0016 */
[----:B------:R-:W-:-:S07]  /*0710*/  MOV R9, R23 ;  /* 0x0000001700097202 */ /* 0x000fce0000000f00 */
.L_x_109:
[----:B------:R-:W-:Y:S05]  /*0720*/  BSYNC.RECONVERGENT B1 ;  /* 0x0000000000017941 */ /* 0x000fea0003800200 */
.L_x_108:
[----:B------:R-:W-:-:S04]  /*0730*/  VIADD R6, R6, 0xffffffff ;  /* 0xffffffff06067836 */ /* 0x000fc80000000000 */
[----:B------:R-:W-:-:S04]  /*0740*/  IMAD R5, R6, R2, R5 ;  /* 0x0000000206057224 */ /* 0x000fc800078e0205 */
[----:B--2---:R-:W-:-:S04]  /*0750*/  IMAD.WIDE R4, R5, 0x8, R14 ;  /* 0x0000000805047825 */ /* 0x004fc800078e020e */
[C---:B------:R-:W-:Y:S02]  /*0760*/  IMAD.WIDE R24, R2.reuse, 0x8, R4 ;  /* 0x0000000802187825 */ /* 0x040fe400078e0204 */
[----:B------:R-:W0:Y:S04]  /*0770*/  LDG.E.64 R4, desc[UR8][R4.64] ;  /* 0x0000000804047981 */ /* 0x000e28000c1e1b00 */
[----:B------:R-:W2:Y:S01]  /*0780*/  LDG.E.64 R26, desc[UR8][R24.64] ;  /* 0x00000008181a7981 */ /* 0x000ea2000c1e1b00 */
[----:B------:R-:W-:-:S06]  /*0790*/  IMAD.WIDE R30, R2, 0x8, R24 ;  /* 0x00000008021e7825 */ /* 0x000fcc00078e0218 */
[----:B------:R-:W3:Y:S01]  /*07a0*/  LDG.E.64 R30, desc[UR8][R30.64] ;  /* 0x000000081e1e7981 */ /* 0x000ee2000c1e1b00 */
[C---:B------:R-:W-:Y:S02]  /*07b0*/  DADD R22, R8.reuse, -1 ;  /* 0xbff0000008167429 */ /* 0x040fe40000000000 */
[----:B------:R-:W-:Y:S02]  /*07c0*/  DADD R28, R8, 1 ;  /* 0x3ff00000081c7429 */ /* 0x000fe40000000000 */
[----:B0-----:R-:W-:-:S04]  /*07d0*/  DMUL R6, R4, 0.5 ;  /* 0x3fe0000004067828 */ /* 0x001fc80000000000 */
[----:B--2---:R-:W-:-:S04]  /*07e0*/  DMUL R26, R22, R26 ;  /* 0x0000001a161a7228 */ /* 0x004fc80000000000 */
[----:B------:R-:W-:Y:S02]  /*07f0*/  DMUL R6, R6, R22 ;  /* 0x0000001606067228 */ /* 0x000fe40000000000 */
[----:B---3--:R-:W-:Y:S02]  /*0800*/  DMUL R22, R30, 0.5 ;  /* 0x3fe000001e167828 */ /* 0x008fe40000000000 */
[----:B------:R-:W-:-:S06]  /*0810*/  DMUL R26, R26, R28 ;  /* 0x0000001c1a1a7228 */ /* 0x000fcc0000000000 */
[----:B------:R-:W-:Y:S02]  /*0820*/  DMUL R22, R28, R22 ;  /* 0x000000161c167228 */ /* 0x000fe40000000000 */
[----:B------:R-:W-:-:S08]  /*0830*/  DFMA R6, R6, R8, -R26 ;  /* 0x000000080606722b */ /* 0x000fd0000000081a */
[----:B------:R-:W-:-:S07]  /*0840*/  DFMA R6, R22, R8, R6 ;  /* 0x000000081606722b */ /* 0x000fce0000000006 */
[----:B------:R0:W-:Y:S01]  /*0850*/  STG.E.64 desc[UR8][R36.64], R6 ;  /* 0x0000000624007986 */ /* 0x0001e2000c101b08 */
[----:B------:R-:W-:Y:S05]  /*0860*/  BRA `(.L_x_110) ;  /* 0x0000000000047947 */ /* 0x000fea0003800000 */
.L_x_107:
[----:B------:R1:W-:Y:S02]  /*0870*/  STG.E.64 desc[UR8][R36.64], RZ ;  /* 0x000000ff24007986 */ /* 0x0003e4000c101b08 */
.L_x_110:
[----:B------:R-:W-:Y:S05]  /*0880*/  BSYNC.RECONVERGENT B0 ;  /* 0x0000000000007941 */ /* 0x000fea0003800200 */
.L_x_106:
[----:B------:R-:W3:Y:S08]  /*0890*/  LDC.64 R4, c[0x0][0x380] ;  /* 0x0000e000ff047b82 */ /* 0x000ef00000000a00 */
[----:B0-----:R-:W0:Y:S08]  /*08a0*/  LDC.64 R6, c[0x0][0x388] ;  /* 0x0000e200ff067b82 */ /* 0x001e300000000a00 */
[----:B------:R-:W4:Y:S01]  /*08b0*/  LDC.64 R8, c[0x0][0x390] ;  /* 0x0000e400ff087b82 */ /* 0x000f220000000a00 */
[----:B---3--:R-:W-:-:S07]  /*08c0*/  IMAD.WIDE R4, R3, 0x8, R4 ;  /* 0x0000000803047825 */ /* 0x008fce00078e0204 */
[----:B------:R-:W3:Y:S01]  /*08d0*/  LDC.64 R22, c[0x0][0x398] ;  /* 0x0000e600ff167b82 */ /* 0x000ee20000000a00 */
[----:B------:R1:W-:Y:S01]  /*08e0*/  STG.E.64 desc[UR8][R4.64], R12 ;  /* 0x0000000c04007986 */ /* 0x0003e2000c101b08 */
[----:B0-----:R-:W-:-:S05]  /*08f0*/  IMAD.WIDE R6, R3, 0x8, R6 ;  /* 0x0000000803067825 */ /* 0x001fca00078e0206 */
[----:B------:R0:W-:Y:S01]  /*0900*/  STG.E.64 desc[UR8][R6.64], R10 ;  /* 0x0000000a06007986 */ /* 0x0001e2000c101b08 */
[----:B----4-:R-:W-:-:S05]  /*0910*/  IMAD.WIDE R8, R3, 0x8, R8 ;  /* 0x0000000803087825 */ /* 0x010fca00078e0208 */
[----:B------:R0:W-:Y:S04]  /*0920*/  STG.E.64 desc[UR8][R8.64], R12 ;  /* 0x0000000c08007986 */ /* 0x0001e8000c101b08 */
[----:B-1----:R-:W4:Y:S01]  /*0930*/  LDG.E.64 R36, desc[UR8][R36.64] ;  /* 0x0000000824247981 */ /* 0x002f22000c1e1b00 */
[----:B---3--:R-:W-:-:S04]  /*0940*/  IMAD.WIDE R22, R3, 0x8, R22 ;  /* 0x0000000803167825 */ /* 0x008fc800078e0216 */
[----:B------:R-:W-:-:S05]  /*0950*/  VIADD R3, R3, UR5 ;  /* 0x0000000503037c36 */ /* 0x000fca0008000000 */
[----:B------:R-:W-:Y:S01]  /*0960*/  ISETP.GE.AND P0, PT, R3, UR12, PT ;  /* 0x0000000c03007c0c */ /* 0x000fe2000bf06270 */
[----:B----4-:R0:W-:-:S12]  /*0970*/  STG.E.64 desc[UR8][R22.64], R36 ;  /* 0x0000002416007986 */ /* 0x0101d8000c101b08 */
[----:B------:R-:W-:Y:S05]  /*0980*/  @!P0 BRA `(.L_x_111) ;  /* 0xfffffff800048947 */ /* 0x000fea000383ffff */
[----:B------:R-:W-:Y:S05]  /*0990*/  EXIT ;  /* 0x000000000000794d */ /* 0x000fea0003800000 */
        .weak           $__internal_5_$__cuda_sm20_div_rn_f64_full
        .type           $__internal_5_$__cuda_sm20_div_rn_f64_full,@function
        .size           $__internal_5_$__cuda_sm20_div_rn_f64_full,(.L_x_123 - $__internal_5_$__cuda_sm20_div_rn_f64_full)
$__internal_5_$__cuda_sm20_div_rn_f64_full:
[----:B------:R-:W-:Y:S01]  /*09a0*/  FSETP.GEU.AND P2, PT, |R23|, 1.469367938527859385e-39, PT ;  /* 0x001000001700780b */ /* 0x000fe20003f4e200 */
[----:B------:R-:W-:Y:S01]  /*09b0*/  IMAD.MOV.U32 R27, RZ, RZ, R7 ;  /* 0x000000ffff1b7224 */ /* 0x000fe200078e0007 */
[C---:B------:R-:W-:Y:S01]  /*09c0*/  FSETP.GEU.AND P0, PT, |R7|.reuse, 1.469367938527859385e-39, PT ;  /* 0x001000000700780b */ /* 0x040fe20003f0e200 */
[----:B------:R-:W-:Y:S01]  /*09d0*/  IMAD.MOV.U32 R26, RZ, RZ, R4 ;  /* 0x000000ffff1a7224 */ /* 0x000fe200078e0004 */
[----:B------:R-:W-:Y:S01]  /*09e0*/  LOP3.LUT R24, R7, 0x800fffff, RZ, 0xc0, !PT ;  /* 0x800fffff07187812 */ /* 0x000fe200078ec0ff */
[----:B------:R-:W-:Y:S01]  /*09f0*/  IMAD.MOV.U32 R28, RZ, RZ, R22 ;  /* 0x000000ffff1c7224 */ /* 0x000fe200078e0016 */
[----:B------:R-:W-:Y:S01]  /*0a00*/  LOP3.LUT R8, R23, 0x7ff00000, RZ, 0xc0, !PT ;  /* 0x7ff0000017087812 */ /* 0x000fe200078ec0ff */
[----:B------:R-:W-:Y:S01]  /*0a10*/  IMAD.MOV.U32 R32, RZ, RZ, 0x1 ;  /* 0x00000001ff207424 */ /* 0x000fe200078e00ff */
[----:B------:R-:W-:Y:S01]  /*0a20*/  LOP3.LUT R25, R24, 0x3ff00000, RZ, 0xfc, !PT ;  /* 0x3ff0000018197812 */ /* 0x000fe200078efcff */
[----:B------:R-:W-:Y:S01]  /*0a30*/  IMAD.MOV.U32 R24, RZ, RZ, R4 ;  /* 0x000000ffff187224 */ /* 0x000fe200078e0004 */
[----:B------:R-:W-:Y:S01]  /*0a40*/  LOP3.LUT R39, R7, 0x7ff00000, RZ, 0xc0, !PT ;  /* 0x7ff0000007277812 */ /* 0x000fe200078ec0ff */
[----:B------:R-:W-:Y:S02]  /*0a50*/  BSSY.RECONVERGENT B2, `(.L_x_112) ;  /* 0x000004e000027945 */ /* 0x000fe40003800200 */
[----:B------:R-:W-:-:S02]  /*0a60*/  @!P2 LOP3.LUT R9, R27, 0x7ff00000, RZ, 0xc0, !PT ;  /* 0x7ff000001b09a812 */ /* 0x000fc400078ec0ff */
[----:B------:R-:W-:Y:S01]  /*0a70*/  @!P0 DMUL R24, R26, 8.98846567431157953865e+307 ;  /* 0x7fe000001a188828 */ /* 0x000fe20000000000 */
[C---:B------:R-:W-:Y:S02]  /*0a80*/  ISETP.GE.U32.AND P1, PT, R8.reuse, R39, PT ;  /* 0x000000270800720c */ /* 0x040fe40003f26070 */
[----:B------:R-:W-:Y:S01]  /*0a90*/  @!P2 ISETP.GE.U32.AND P3, PT, R8, R9, PT ;  /* 0x000000090800a20c */ /* 0x000fe20003f66070 */
[----:B------:R-:W-:Y:S01]  /*0aa0*/  IMAD.MOV.U32 R9, RZ, RZ, 0x1ca00000 ;  /* 0x1ca00000ff097424 */ /* 0x000fe200078e00ff */
[----:B------:R-:W-:Y:S01]  /*0ab0*/  @!P2 MOV R30, RZ ;  /* 0x000000ff001ea202 */ /* 0x000fe20000000f00 */
[----:B------:R-:W0:Y:S03]  /*0ac0*/  MUFU.RCP64H R33, R25 ;  /* 0x0000001900217308 */ /* 0x000e260000001800 */
[C---:B------:R-:W-:Y:S02]  /*0ad0*/  @!P2 SEL R31, R9.reuse, 0x63400000, !P3 ;  /* 0x63400000091fa807 */ /* 0x040fe40005800000 */
[----:B------:R-:W-:-:S02]  /*0ae0*/  SEL R29, R9, 0x63400000, !P1 ;  /* 0x63400000091d7807 */ /* 0x000fc40004800000 */
        /* <DEDUP_REMOVED lines=47> */
.L_x_113:
        /* <DEDUP_REMOVED lines=16> */
.L_x_116:
[----:B------:R-:W-:Y:S02]  /*0ee0*/  LOP3.LUT R9, R27, 0x80000, RZ, 0xfc, !PT ;  /* 0x000800001b097812 */ /* 0x000fe400078efcff */
[----:B------:R-:W-:Y:S01]  /*0ef0*/  MOV R8, R26 ;  /* 0x0000001a00087202 */ /* 0x000fe20000000f00 */
[----:B------:R-:W-:Y:S06]  /*0f00*/  BRA `(.L_x_114) ;  /* 0x0000000000087947 */ /* 0x000fec0003800000 */
.L_x_115:
[----:B------:R-:W-:Y:S01]  /*0f10*/  LOP3.LUT R9, R23, 0x80000, RZ, 0xfc, !PT ;  /* 0x0008000017097812 */ /* 0x000fe200078efcff */
[----:B------:R-:W-:-:S07]  /*0f20*/  IMAD.MOV.U32 R8, RZ, RZ, R22 ;  /* 0x000000ffff087224 */ /* 0x000fce00078e0016 */
.L_x_114:
[----:B------:R-:W-:Y:S05]  /*0f30*/  BSYNC.RECONVERGENT B2 ;  /* 0x0000000000027941 */ /* 0x000fea0003800200 */
.L_x_112:
[----:B------:R-:W-:Y:S02]  /*0f40*/  IMAD.MOV.U32 R22, RZ, RZ, R8 ;  /* 0x000000ffff167224 */ /* 0x000fe400078e0008 */
[----:B------:R-:W-:Y:S02]  /*0f50*/  IMAD.MOV.U32 R23, RZ, RZ, R9 ;  /* 0x000000ffff177224 */ /* 0x000fe400078e0009 */
[----:B------:R-:W-:Y:S02]  /*0f60*/  IMAD.MOV.U32 R8, RZ, RZ, R0 ;  /* 0x000000ffff087224 */ /* 0x000fe400078e0000 */
[----:B------:R-:W-:-:S04]  /*0f70*/  IMAD.MOV.U32 R9, RZ, RZ, 0x0 ;  /* 0x00000000ff097424 */ /* 0x000fc800078e00ff */
[----:B------:R-:W-:Y:S05]  /*0f80*/  RET.REL.NODEC R8 `(_Z22x_create_matrix_on_gpuPdS_S_S_S_S_S_ddddiiidd) ;  /* 0xfffffff0081c7950 */ /* 0x000fea0003c3ffff */
.L_x_117:
        /* <DEDUP_REMOVED lines=15> */
.L_x_123:


//--------------------- .nv.shared.reserved.0     --------------------------
	.section	.nv.shared.reserved.0,"aw",@nobits
	.weak		__nv_reservedSMEM_offset_0_alias
	.size		__nv_reservedSMEM_offset_0_alias, 0, 64
	.other		__nv_reservedSMEM_offset_0_alias,@"STO_CUDA_RESERVED_SHARED STV_DEFAULT"
__nv_reservedSMEM_offset_0_alias:
	.zero		0
	.zero		64


//--------------------- .nv.constant0._Z15y_Thomas_on_gpuPdS_S_S_S_S_S_iii --------------------------
	.section	.nv.constant0._Z15y_Thomas_on_gpuPdS_S_S_S_S_S_iii,"a",@progbits
	.sectionflags	@""
	.align	4
.nv.constant0._Z15y_Thomas_on_gpuPdS_S_S_S_S_S_iii:
	.zero		964


//--------------------- .nv.constant0._Z15x_Thomas_on_gpuPdS_S_S_S_S_S_iii --------------------------
	.section	.nv.constant0._Z15x_Thomas_on_gpuPdS_S_S_S_S_S_iii,"a",@progbits
	.sectionflags	@""
	.align	4
.nv.constant0._Z15x_Thomas_on_gpuPdS_S_S_S_S_S_iii:
	.zero		964


//--------------------- .nv.constant0._Z22y_create_matrix_on_gpuPdS_S_S_S_S_S_ddddiiidd --------------------------
	.section	.nv.constant0._Z22y_create_matrix_on_gpuPdS_S_S_S_S_S_ddddiiidd,"a",@progbits
	.sectionflags	@""
	.align	4
.nv.constant0._Z22y_create_matrix_on_gpuPdS_S_S_S_S_S_ddddiiidd:
	.zero		1016


//--------------------- .nv.constant0._Z22x_create_matrix_on_gpuPdS_S_S_S_S_S_ddddiiidd --------------------------
	.section	.nv.constant0._Z22x_create_matrix_on_gpuPdS_S_S_S_S_S_ddddiiidd,"a",@progbits
	.sectionflags	@""
	.align	4
.nv.constant0._Z22x_create_matrix_on_gpuPdS_S_S_S_S_S_ddddiiidd:
	.zero		1016


//--------------------- SYMBOLS --------------------------

	.type		.nv.reservedSmem.offset0,@object
	.size		.nv.reservedSmem.offset0,0x4
